//
// Generated by NVIDIA NVVM Compiler
//
// Compiler Build ID: CL-36424714
// Cuda compilation tools, release 13.0, V13.0.88
// Based on NVVM 20.0.0
//

.version 9.0
.target sm_100
.address_size 64

	// .globl	_Z10wos_kernelPKdS0_PKjPdidy
.func  (.param .align 16 .b8 func_retval0[16]) __internal_trig_reduction_slowpathd
(
	.param .b64 __internal_trig_reduction_slowpathd_param_0
)
;
.global .align 4 .b8 precalc_xorwow_matrix[102400];
.global .align 4 .b8 precalc_xorwow_offset_matrix[102400];
.global .align 4 .b8 mrg32k3aM1[2304];
.global .align 4 .b8 mrg32k3aM2[2304];
.global .align 4 .b8 mrg32k3aM1SubSeq[2016];
.global .align 4 .b8 mrg32k3aM2SubSeq[2016];
.global .align 4 .b8 mrg32k3aM1Seq[2304];
.global .align 4 .b8 mrg32k3aM2Seq[2304];
.const .align 8 .b8 __cr_lgamma_table[72];
.global .align 8 .b8 __cudart_i2opi_d[144] = {8, 93, 141, 31, 177, 95, 251, 107, 234, 146, 82, 138, 247, 57, 7, 61, 123, 241, 229, 235, 199, 186, 39, 117, 45, 234, 95, 158, 102, 63, 70, 79, 183, 9, 203, 39, 207, 126, 54, 109, 31, 109, 10, 90, 139, 17, 47, 239, 15, 152, 5, 222, 255, 151, 248, 31, 59, 40, 249, 189, 139, 95, 132, 156, 244, 57, 83, 131, 57, 214, 145, 57, 65, 126, 95, 180, 38, 112, 156, 233, 132, 68, 187, 46, 245, 53, 130, 232, 62, 167, 41, 177, 28, 235, 29, 254, 28, 146, 209, 9, 234, 46, 73, 6, 224, 210, 77, 66, 58, 110, 36, 183, 97, 197, 187, 222, 171, 99, 81, 254, 65, 144, 67, 60, 153, 149, 98, 219, 192, 221, 52, 245, 209, 87, 39, 252, 41, 21, 68, 78, 110, 131, 249, 162};
.global .align 16 .b8 __cudart_sin_cos_coeffs[128] = {70, 210, 176, 44, 241, 229, 90, 190, 146, 227, 172, 105, 227, 29, 199, 62, 161, 98, 219, 25, 160, 1, 42, 191, 24, 8, 17, 17, 17, 17, 129, 63, 84, 85, 85, 85, 85, 85, 197, 191, 0, 0, 0, 0, 0, 0, 0, 0, 0, 0, 0, 0, 0, 0, 0, 0, 100, 129, 253, 32, 131, 255, 168, 189, 40, 133, 239, 193, 167, 238, 33, 62, 217, 230, 6, 142, 79, 126, 146, 190, 233, 188, 221, 25, 160, 1, 250, 62, 71, 93, 193, 22, 108, 193, 86, 191, 81, 85, 85, 85, 85, 85, 165, 63, 0, 0, 0, 0, 0, 0, 224, 191, 0, 0, 0, 0, 0, 0, 240, 63};

.visible .entry _Z10wos_kernelPKdS0_PKjPdidy(
	.param .u64 .ptr .align 1 _Z10wos_kernelPKdS0_PKjPdidy_param_0,
	.param .u64 .ptr .align 1 _Z10wos_kernelPKdS0_PKjPdidy_param_1,
	.param .u64 .ptr .align 1 _Z10wos_kernelPKdS0_PKjPdidy_param_2,
	.param .u64 .ptr .align 1 _Z10wos_kernelPKdS0_PKjPdidy_param_3,
	.param .u32 _Z10wos_kernelPKdS0_PKjPdidy_param_4,
	.param .f64 _Z10wos_kernelPKdS0_PKjPdidy_param_5,
	.param .u64 _Z10wos_kernelPKdS0_PKjPdidy_param_6
)
{
	.reg .pred 	%p<22>;
	.reg .b32 	%r<298>;
	.reg .b64 	%rd<25>;
	.reg .b64 	%fd<107>;

	ld.param.u64 	%rd1, [_Z10wos_kernelPKdS0_PKjPdidy_param_0];
	ld.param.u64 	%rd2, [_Z10wos_kernelPKdS0_PKjPdidy_param_1];
	ld.param.u64 	%rd3, [_Z10wos_kernelPKdS0_PKjPdidy_param_2];
	ld.param.u64 	%rd4, [_Z10wos_kernelPKdS0_PKjPdidy_param_3];
	ld.param.u32 	%r82, [_Z10wos_kernelPKdS0_PKjPdidy_param_4];
	ld.param.f64 	%fd26, [_Z10wos_kernelPKdS0_PKjPdidy_param_5];
	ld.param.u64 	%rd5, [_Z10wos_kernelPKdS0_PKjPdidy_param_6];
	mov.u32 	%r83, %ntid.x;
	mov.u32 	%r84, %ctaid.x;
	mov.u32 	%r85, %tid.x;
	mad.lo.s32 	%r1, %r83, %r84, %r85;
	setp.ge.s32 	%p1, %r1, %r82;
	@%p1 bra 	$L__BB0_27;
	cvta.to.global.u64 	%rd6, %rd1;
	cvta.to.global.u64 	%rd7, %rd2;
	cvta.to.global.u64 	%rd8, %rd3;
	mul.wide.s32 	%rd9, %r1, 8;
	add.s64 	%rd10, %rd6, %rd9;
	ld.global.nc.f64 	%fd1, [%rd10];
	add.s64 	%rd11, %rd7, %rd9;
	ld.global.nc.f64 	%fd2, [%rd11];
	mul.wide.s32 	%rd12, %r1, 4;
	add.s64 	%rd13, %rd8, %rd12;
	ld.global.nc.u32 	%r2, [%rd13];
	cvt.u32.u64 	%r3, %rd5;
	{ .reg .b32 tmp; mov.b64 {tmp, %r4}, %rd5; }
	shr.s32 	%r278, %r1, 31;
	add.s32 	%r6, %r3, -1640531527;
	add.s32 	%r7, %r4, -1150833019;
	add.s32 	%r8, %r3, 1013904242;
	add.s32 	%r9, %r4, 1993301258;
	add.s32 	%r10, %r3, -626627285;
	add.s32 	%r11, %r4, 842468239;
	add.s32 	%r12, %r3, 2027808484;
	add.s32 	%r13, %r4, -308364780;
	add.s32 	%r14, %r3, 387276957;
	add.s32 	%r15, %r4, -1459197799;
	add.s32 	%r16, %r3, -1253254570;
	add.s32 	%r17, %r4, 1684936478;
	add.s32 	%r18, %r3, 1401181199;
	add.s32 	%r19, %r4, 534103459;
	add.s32 	%r20, %r3, -239350328;
	add.s32 	%r21, %r4, -616729560;
	add.s32 	%r22, %r3, -1879881855;
	add.s32 	%r23, %r4, -1767562579;
	setp.eq.s32 	%p2, %r2, 0;
	mov.f64 	%fd106, 0d0000000000000000;
	@%p2 bra 	$L__BB0_26;
	mov.b32 	%r87, -845247145;
	mul.hi.u32 	%r88, %r87, %r1;
	xor.b32  	%r89, %r88, %r3;
	mov.b32 	%r258, 0;
	mov.b32 	%r90, -766435501;
	mul.hi.u32 	%r91, %r90, %r258;
	xor.b32  	%r92, %r278, %r91;
	xor.b32  	%r93, %r92, %r4;
	mul.hi.u32 	%r94, %r87, %r93;
	mul.lo.s32 	%r95, %r1, -845247145;
	xor.b32  	%r96, %r95, %r94;
	xor.b32  	%r97, %r96, %r6;
	mul.hi.u32 	%r98, %r90, %r89;
	xor.b32  	%r99, %r98, %r7;
	mul.hi.u32 	%r100, %r87, %r99;
	mul.lo.s32 	%r101, %r93, -845247145;
	xor.b32  	%r102, %r101, %r100;
	xor.b32  	%r103, %r102, %r8;
	mul.hi.u32 	%r104, %r90, %r97;
	mul.lo.s32 	%r105, %r89, -766435501;
	xor.b32  	%r106, %r105, %r104;
	xor.b32  	%r107, %r106, %r9;
	mul.hi.u32 	%r108, %r87, %r107;
	mul.lo.s32 	%r109, %r99, -845247145;
	xor.b32  	%r110, %r109, %r108;
	xor.b32  	%r111, %r110, %r10;
	mul.hi.u32 	%r112, %r90, %r103;
	mul.lo.s32 	%r113, %r97, -766435501;
	xor.b32  	%r114, %r113, %r112;
	xor.b32  	%r115, %r114, %r11;
	mul.hi.u32 	%r116, %r87, %r115;
	mul.lo.s32 	%r117, %r107, -845247145;
	xor.b32  	%r118, %r117, %r116;
	xor.b32  	%r119, %r118, %r12;
	mul.hi.u32 	%r120, %r90, %r111;
	mul.lo.s32 	%r121, %r103, -766435501;
	xor.b32  	%r122, %r121, %r120;
	xor.b32  	%r123, %r122, %r13;
	mul.hi.u32 	%r124, %r87, %r123;
	mul.lo.s32 	%r125, %r115, -845247145;
	xor.b32  	%r126, %r125, %r124;
	xor.b32  	%r127, %r126, %r14;
	mul.hi.u32 	%r128, %r90, %r119;
	mul.lo.s32 	%r129, %r111, -766435501;
	xor.b32  	%r130, %r129, %r128;
	xor.b32  	%r131, %r130, %r15;
	mul.hi.u32 	%r132, %r87, %r131;
	mul.lo.s32 	%r133, %r123, -845247145;
	xor.b32  	%r134, %r133, %r132;
	xor.b32  	%r135, %r134, %r16;
	mul.hi.u32 	%r136, %r90, %r127;
	mul.lo.s32 	%r137, %r119, -766435501;
	xor.b32  	%r138, %r137, %r136;
	xor.b32  	%r139, %r138, %r17;
	mul.hi.u32 	%r140, %r87, %r139;
	mul.lo.s32 	%r141, %r131, -845247145;
	xor.b32  	%r142, %r141, %r140;
	xor.b32  	%r143, %r142, %r18;
	mul.hi.u32 	%r144, %r90, %r135;
	mul.lo.s32 	%r145, %r127, -766435501;
	xor.b32  	%r146, %r145, %r144;
	xor.b32  	%r147, %r146, %r19;
	mul.hi.u32 	%r148, %r87, %r147;
	mul.lo.s32 	%r149, %r139, -845247145;
	xor.b32  	%r150, %r149, %r148;
	xor.b32  	%r151, %r150, %r20;
	mul.hi.u32 	%r152, %r90, %r143;
	mul.lo.s32 	%r153, %r135, -766435501;
	xor.b32  	%r154, %r153, %r152;
	xor.b32  	%r155, %r154, %r21;
	mul.lo.s32 	%r276, %r155, -845247145;
	mul.lo.s32 	%r37, %r151, -766435501;
	mov.f64 	%fd28, 0d0000000000000000;
	mov.f64 	%fd29, 0d7FF0000000000000;
	mul.rn.f64 	%fd3, %fd29, %fd28;
	mul.hi.u32 	%r156, %r90, %r151;
	mul.lo.s32 	%r157, %r143, -766435501;
	xor.b32  	%r158, %r157, %r156;
	xor.b32  	%r275, %r158, %r23;
	mul.hi.u32 	%r159, %r87, %r155;
	mul.lo.s32 	%r160, %r147, -845247145;
	xor.b32  	%r161, %r160, %r159;
	xor.b32  	%r277, %r161, %r22;
	mov.u64 	%rd16, __cudart_sin_cos_coeffs;
	mov.u32 	%r259, %r258;
	mov.f64 	%fd100, %fd2;
	mov.f64 	%fd99, %fd1;
	mov.u32 	%r281, %r258;
	mov.u32 	%r280, %r258;
	mov.u32 	%r279, %r1;
	mov.u32 	%r38, %r258;
$L__BB0_3:
	mul.f64 	%fd30, %fd100, %fd100;
	fma.rn.f64 	%fd6, %fd99, %fd99, %fd30;
	setp.leu.f64 	%p3, %fd6, 0d3FF0000000000000;
	@%p3 bra 	$L__BB0_5;
	div.rn.f64 	%fd99, %fd99, %fd6;
	div.rn.f64 	%fd100, %fd100, %fd6;
$L__BB0_5:
	add.f64 	%fd31, %fd99, 0d3FF2A1E49D5D6BD9;
	add.f64 	%fd32, %fd100, 0d3FDEDF047CD9F2E0;
	mul.f64 	%fd33, %fd32, %fd32;
	fma.rn.f64 	%fd34, %fd31, %fd31, %fd33;
	sqrt.rn.f64 	%fd35, %fd34;
	add.f64 	%fd36, %fd35, 0dBFE88DF153D6A676;
	add.f64 	%fd37, %fd99, 0dBFF0000000000000;
	add.f64 	%fd38, %fd100, 0dBFE279A74590331D;
	mul.f64 	%fd39, %fd38, %fd38;
	fma.rn.f64 	%fd40, %fd37, %fd37, %fd39;
	sqrt.rn.f64 	%fd41, %fd40;
	add.f64 	%fd42, %fd41, 0dBFE279A74590331D;
	setp.gt.f64 	%p4, %fd36, %fd42;
	selp.f64 	%fd11, %fd42, %fd36, %p4;
	setp.geu.f64 	%p5, %fd11, %fd26;
	@%p5 bra 	$L__BB0_7;
	setp.geu.f64 	%p20, %fd99, 0d0000000000000000;
	selp.u32 	%r257, 1, 0, %p20;
	add.s32 	%r259, %r259, %r257;
	add.s32 	%r258, %r258, 1;
	mov.f64 	%fd99, %fd1;
	mov.f64 	%fd100, %fd2;
	bra.uni 	$L__BB0_24;
$L__BB0_7:
	mov.b32 	%r273, 2;
	setp.eq.s32 	%p6, %r38, 1;
	mov.u32 	%r272, %r276;
	mov.u32 	%r274, %r37;
	@%p6 bra 	$L__BB0_16;
	setp.eq.s32 	%p7, %r38, 3;
	@%p7 bra 	$L__BB0_12;
	setp.ne.s32 	%p8, %r38, 2;
	@%p8 bra 	$L__BB0_11;
	mov.b32 	%r273, 3;
	mov.u32 	%r272, %r275;
	mov.u32 	%r274, %r37;
	bra.uni 	$L__BB0_16;
$L__BB0_11:
	add.s32 	%r273, %r38, 1;
	mov.u32 	%r272, %r277;
	mov.u32 	%r274, %r37;
	bra.uni 	$L__BB0_16;
$L__BB0_12:
	add.s32 	%r281, %r281, 1;
	setp.ne.s32 	%p9, %r281, 0;
	@%p9 bra 	$L__BB0_15;
	add.s32 	%r280, %r280, 1;
	setp.ne.s32 	%p10, %r280, 0;
	@%p10 bra 	$L__BB0_15;
	add.s32 	%r279, %r279, 1;
	setp.eq.s32 	%p11, %r279, 0;
	selp.u32 	%r164, 1, 0, %p11;
	add.s32 	%r278, %r278, %r164;
	mov.b32 	%r280, 0;
$L__BB0_15:
	mov.b32 	%r166, -766435501;
	mul.hi.u32 	%r167, %r166, %r281;
	mul.lo.s32 	%r168, %r281, -766435501;
	mov.b32 	%r169, -845247145;
	mul.hi.u32 	%r170, %r169, %r279;
	mul.lo.s32 	%r171, %r279, -845247145;
	xor.b32  	%r172, %r170, %r3;
	xor.b32  	%r173, %r172, %r280;
	xor.b32  	%r174, %r167, %r4;
	xor.b32  	%r175, %r174, %r278;
	mul.hi.u32 	%r176, %r166, %r173;
	mul.lo.s32 	%r177, %r173, -766435501;
	mul.hi.u32 	%r178, %r169, %r175;
	mul.lo.s32 	%r179, %r175, -845247145;
	xor.b32  	%r180, %r171, %r178;
	add.s32 	%r181, %r3, -1640531527;
	xor.b32  	%r182, %r180, %r181;
	xor.b32  	%r183, %r168, %r176;
	add.s32 	%r184, %r4, -1150833019;
	xor.b32  	%r185, %r183, %r184;
	mul.hi.u32 	%r186, %r166, %r182;
	mul.lo.s32 	%r187, %r182, -766435501;
	mul.hi.u32 	%r188, %r169, %r185;
	mul.lo.s32 	%r189, %r185, -845247145;
	xor.b32  	%r190, %r179, %r188;
	xor.b32  	%r191, %r190, %r8;
	xor.b32  	%r192, %r177, %r186;
	xor.b32  	%r193, %r192, %r9;
	mul.hi.u32 	%r194, %r166, %r191;
	mul.lo.s32 	%r195, %r191, -766435501;
	mul.hi.u32 	%r196, %r169, %r193;
	mul.lo.s32 	%r197, %r193, -845247145;
	xor.b32  	%r198, %r189, %r196;
	xor.b32  	%r199, %r198, %r10;
	xor.b32  	%r200, %r187, %r194;
	xor.b32  	%r201, %r200, %r11;
	mul.hi.u32 	%r202, %r166, %r199;
	mul.lo.s32 	%r203, %r199, -766435501;
	mul.hi.u32 	%r204, %r169, %r201;
	mul.lo.s32 	%r205, %r201, -845247145;
	xor.b32  	%r206, %r197, %r204;
	xor.b32  	%r207, %r206, %r12;
	xor.b32  	%r208, %r195, %r202;
	xor.b32  	%r209, %r208, %r13;
	mul.hi.u32 	%r210, %r166, %r207;
	mul.lo.s32 	%r211, %r207, -766435501;
	mul.hi.u32 	%r212, %r169, %r209;
	mul.lo.s32 	%r213, %r209, -845247145;
	xor.b32  	%r214, %r205, %r212;
	xor.b32  	%r215, %r214, %r14;
	xor.b32  	%r216, %r203, %r210;
	xor.b32  	%r217, %r216, %r15;
	mul.hi.u32 	%r218, %r166, %r215;
	mul.lo.s32 	%r219, %r215, -766435501;
	mul.hi.u32 	%r220, %r169, %r217;
	mul.lo.s32 	%r221, %r217, -845247145;
	xor.b32  	%r222, %r213, %r220;
	xor.b32  	%r223, %r222, %r16;
	xor.b32  	%r224, %r211, %r218;
	xor.b32  	%r225, %r224, %r17;
	mul.hi.u32 	%r226, %r166, %r223;
	mul.lo.s32 	%r227, %r223, -766435501;
	mul.hi.u32 	%r228, %r169, %r225;
	mul.lo.s32 	%r229, %r225, -845247145;
	xor.b32  	%r230, %r221, %r228;
	xor.b32  	%r231, %r230, %r18;
	xor.b32  	%r232, %r219, %r226;
	xor.b32  	%r233, %r232, %r19;
	mul.hi.u32 	%r234, %r166, %r231;
	mul.lo.s32 	%r235, %r231, -766435501;
	mul.hi.u32 	%r236, %r169, %r233;
	mul.lo.s32 	%r237, %r233, -845247145;
	xor.b32  	%r238, %r229, %r236;
	xor.b32  	%r239, %r238, %r20;
	xor.b32  	%r240, %r227, %r234;
	xor.b32  	%r241, %r240, %r21;
	mul.hi.u32 	%r242, %r166, %r239;
	mul.lo.s32 	%r274, %r239, -766435501;
	mul.hi.u32 	%r243, %r169, %r241;
	mul.lo.s32 	%r276, %r241, -845247145;
	xor.b32  	%r244, %r237, %r243;
	xor.b32  	%r277, %r244, %r22;
	xor.b32  	%r245, %r235, %r242;
	xor.b32  	%r275, %r245, %r23;
	mov.b32 	%r273, 0;
	mov.u32 	%r272, %r37;
$L__BB0_16:
	cvt.rn.f64.u32 	%fd43, %r272;
	fma.rn.f64 	%fd44, %fd43, 0d3DF0000000000000, 0d3DF0000000000000;
	mul.f64 	%fd12, %fd44, 0d401921FB54442D18;
	setp.eq.f64 	%p12, %fd12, 0d7FF0000000000000;
	mov.b32 	%r283, 1;
	mov.f64 	%fd102, %fd3;
	@%p12 bra 	$L__BB0_20;
	mul.f64 	%fd45, %fd12, 0d3FE45F306DC9C883;
	cvt.rni.s32.f64 	%r282, %fd45;
	cvt.rn.f64.s32 	%fd46, %r282;
	fma.rn.f64 	%fd47, %fd46, 0dBFF921FB54442D18, %fd12;
	fma.rn.f64 	%fd48, %fd46, 0dBC91A62633145C00, %fd47;
	fma.rn.f64 	%fd102, %fd46, 0dB97B839A252049C0, %fd48;
	setp.ltu.f64 	%p13, %fd12, 0d41E0000000000000;
	@%p13 bra 	$L__BB0_19;
	{ // callseq 0, 0
	.param .b64 param0;
	st.param.f64 	[param0], %fd12;
	.param .align 16 .b8 retval0[16];
	call.uni (retval0), 
	__internal_trig_reduction_slowpathd, 
	(
	param0
	);
	ld.param.f64 	%fd102, [retval0];
	ld.param.b32 	%r282, [retval0+8];
	} // callseq 0
$L__BB0_19:
	add.s32 	%r283, %r282, 1;
$L__BB0_20:
	shl.b32 	%r250, %r283, 6;
	cvt.u64.u32 	%rd14, %r250;
	and.b64  	%rd15, %rd14, 64;
	add.s64 	%rd17, %rd16, %rd15;
	mul.rn.f64 	%fd50, %fd102, %fd102;
	and.b32  	%r251, %r283, 1;
	setp.eq.b32 	%p15, %r251, 1;
	selp.f64 	%fd51, 0dBDA8FF8320FD8164, 0d3DE5DB65F9785EBA, %p15;
	ld.global.nc.v2.f64 	{%fd52, %fd53}, [%rd17];
	fma.rn.f64 	%fd54, %fd51, %fd50, %fd52;
	fma.rn.f64 	%fd55, %fd54, %fd50, %fd53;
	ld.global.nc.v2.f64 	{%fd56, %fd57}, [%rd17+16];
	fma.rn.f64 	%fd58, %fd55, %fd50, %fd56;
	fma.rn.f64 	%fd59, %fd58, %fd50, %fd57;
	ld.global.nc.v2.f64 	{%fd60, %fd61}, [%rd17+32];
	fma.rn.f64 	%fd62, %fd59, %fd50, %fd60;
	fma.rn.f64 	%fd63, %fd62, %fd50, %fd61;
	fma.rn.f64 	%fd64, %fd63, %fd102, %fd102;
	fma.rn.f64 	%fd65, %fd63, %fd50, 0d3FF0000000000000;
	selp.f64 	%fd66, %fd65, %fd64, %p15;
	and.b32  	%r252, %r283, 2;
	setp.eq.s32 	%p16, %r252, 0;
	mov.f64 	%fd67, 0d0000000000000000;
	sub.f64 	%fd68, %fd67, %fd66;
	selp.f64 	%fd69, %fd66, %fd68, %p16;
	fma.rn.f64 	%fd99, %fd11, %fd69, %fd99;
	mov.b32 	%r284, 0;
	mov.f64 	%fd103, %fd3;
	@%p12 bra 	$L__BB0_23;
	mul.f64 	%fd70, %fd12, 0d3FE45F306DC9C883;
	cvt.rni.s32.f64 	%r284, %fd70;
	cvt.rn.f64.s32 	%fd71, %r284;
	fma.rn.f64 	%fd72, %fd71, 0dBFF921FB54442D18, %fd12;
	fma.rn.f64 	%fd73, %fd71, 0dBC91A62633145C00, %fd72;
	fma.rn.f64 	%fd103, %fd71, 0dB97B839A252049C0, %fd73;
	setp.ltu.f64 	%p17, %fd12, 0d41E0000000000000;
	@%p17 bra 	$L__BB0_23;
	{ // callseq 1, 0
	.param .b64 param0;
	st.param.f64 	[param0], %fd12;
	.param .align 16 .b8 retval0[16];
	call.uni (retval0), 
	__internal_trig_reduction_slowpathd, 
	(
	param0
	);
	ld.param.f64 	%fd103, [retval0];
	ld.param.b32 	%r284, [retval0+8];
	} // callseq 1
$L__BB0_23:
	shl.b32 	%r254, %r284, 6;
	cvt.u64.u32 	%rd18, %r254;
	and.b64  	%rd19, %rd18, 64;
	add.s64 	%rd21, %rd16, %rd19;
	mul.rn.f64 	%fd75, %fd103, %fd103;
	and.b32  	%r255, %r284, 1;
	setp.eq.b32 	%p18, %r255, 1;
	selp.f64 	%fd76, 0dBDA8FF8320FD8164, 0d3DE5DB65F9785EBA, %p18;
	ld.global.nc.v2.f64 	{%fd77, %fd78}, [%rd21];
	fma.rn.f64 	%fd79, %fd76, %fd75, %fd77;
	fma.rn.f64 	%fd80, %fd79, %fd75, %fd78;
	ld.global.nc.v2.f64 	{%fd81, %fd82}, [%rd21+16];
	fma.rn.f64 	%fd83, %fd80, %fd75, %fd81;
	fma.rn.f64 	%fd84, %fd83, %fd75, %fd82;
	ld.global.nc.v2.f64 	{%fd85, %fd86}, [%rd21+32];
	fma.rn.f64 	%fd87, %fd84, %fd75, %fd85;
	fma.rn.f64 	%fd88, %fd87, %fd75, %fd86;
	fma.rn.f64 	%fd89, %fd88, %fd103, %fd103;
	fma.rn.f64 	%fd90, %fd88, %fd75, 0d3FF0000000000000;
	selp.f64 	%fd91, %fd90, %fd89, %p18;
	and.b32  	%r256, %r284, 2;
	setp.eq.s32 	%p19, %r256, 0;
	mov.f64 	%fd92, 0d0000000000000000;
	sub.f64 	%fd93, %fd92, %fd91;
	selp.f64 	%fd94, %fd91, %fd93, %p19;
	fma.rn.f64 	%fd100, %fd11, %fd94, %fd100;
	mov.u32 	%r37, %r274;
	mov.u32 	%r38, %r273;
$L__BB0_24:
	setp.lt.u32 	%p21, %r258, %r2;
	@%p21 bra 	$L__BB0_3;
	cvt.rn.f64.u32 	%fd106, %r259;
$L__BB0_26:
	cvt.rn.f64.u32 	%fd95, %r2;
	div.rn.f64 	%fd96, %fd106, %fd95;
	cvta.to.global.u64 	%rd22, %rd4;
	mul.wide.s32 	%rd23, %r1, 8;
	add.s64 	%rd24, %rd22, %rd23;
	st.global.f64 	[%rd24], %fd96;
$L__BB0_27:
	ret;

}
.func  (.param .align 16 .b8 func_retval0[16]) __internal_trig_reduction_slowpathd(
	.param .b64 __internal_trig_reduction_slowpathd_param_0
)
{
	.local .align 8 .b8 	__local_depot1[40];
	.reg .b64 	%SP;
	.reg .b64 	%SPL;
	.reg .pred 	%p<10>;
	.reg .b32 	%r<47>;
	.reg .b64 	%rd<74>;
	.reg .b64 	%fd<5>;

	mov.u64 	%SPL, __local_depot1;
	ld.param.f64 	%fd4, [__internal_trig_reduction_slowpathd_param_0];
	add.u64 	%rd1, %SPL, 0;
	{
	.reg .b32 %temp; 
	mov.b64 	{%temp, %r1}, %fd4;
	}
	shr.u32 	%r2, %r1, 20;
	and.b32  	%r3, %r2, 2047;
	setp.eq.s32 	%p1, %r3, 2047;
	mov.b32 	%r46, 0;
	@%p1 bra 	$L__BB1_9;
	add.s32 	%r20, %r3, -1024;
	mov.b64 	%rd20, %fd4;
	shl.b64 	%rd2, %rd20, 11;
	shr.u32 	%r4, %r20, 6;
	sub.s32 	%r45, 15, %r4;
	sub.s32 	%r21, 19, %r4;
	setp.lt.u32 	%p2, %r20, 128;
	selp.b32 	%r6, 18, %r21, %p2;
	setp.ge.s32 	%p3, %r45, %r6;
	mov.b64 	%rd70, 0;
	@%p3 bra 	$L__BB1_4;
	add.s32 	%r23, %r6, %r4;
	neg.s32 	%r43, %r23;
	or.b64  	%rd3, %rd2, -9223372036854775808;
	mov.b64 	%rd70, 0;
	mov.b32 	%r42, 0;
	mov.u64 	%rd25, __cudart_i2opi_d;
	mov.u32 	%r44, %r45;
$L__BB1_3:
	.pragma "nounroll";
	mul.wide.s32 	%rd22, %r42, 8;
	add.s64 	%rd23, %rd1, %rd22;
	mul.wide.s32 	%rd24, %r44, 8;
	add.s64 	%rd26, %rd25, %rd24;
	ld.global.nc.u64 	%rd27, [%rd26];
	{
	.reg .u32 %r0, %r1, %r2, %r3, %alo, %ahi, %blo, %bhi, %clo, %chi;
	mov.b64 	{%alo,%ahi}, %rd27;
	mov.b64 	{%blo,%bhi}, %rd3;
	mov.b64 	{%clo,%chi}, %rd70;
	mad.lo.cc.u32 	%r0, %alo, %blo, %clo;
	madc.hi.cc.u32 	%r1, %alo, %blo, %chi;
	madc.hi.u32 	%r2, %alo, %bhi, 0;
	mad.lo.cc.u32 	%r1, %alo, %bhi, %r1;
	madc.hi.cc.u32 	%r2, %ahi, %blo, %r2;
	madc.hi.u32 	%r3, %ahi, %bhi, 0;
	mad.lo.cc.u32 	%r1, %ahi, %blo, %r1;
	madc.lo.cc.u32 	%r2, %ahi, %bhi, %r2;
	addc.u32 	%r3, %r3, 0;
	mov.b64 	%rd28, {%r0,%r1};
	mov.b64 	%rd70, {%r2,%r3};
	}
	st.local.u64 	[%rd23], %rd28;
	add.s32 	%r44, %r44, 1;
	add.s32 	%r43, %r43, 1;
	add.s32 	%r42, %r42, 1;
	setp.ne.s32 	%p4, %r43, -15;
	mov.u32 	%r45, %r6;
	@%p4 bra 	$L__BB1_3;
$L__BB1_4:
	cvt.s64.s32 	%rd29, %r45;
	cvt.u64.u32 	%rd30, %r4;
	add.s64 	%rd31, %rd30, %rd29;
	shl.b64 	%rd32, %rd31, 3;
	add.s64 	%rd33, %rd1, %rd32;
	st.local.u64 	[%rd33+-120], %rd70;
	and.b32  	%r15, %r2, 63;
	ld.local.u64 	%rd72, [%rd1+16];
	ld.local.u64 	%rd71, [%rd1+24];
	setp.eq.s32 	%p5, %r15, 0;
	@%p5 bra 	$L__BB1_6;
	shl.b64 	%rd34, %rd71, %r15;
	shr.u64 	%rd35, %rd72, 1;
	xor.b32  	%r24, %r15, 63;
	shr.u64 	%rd36, %rd35, %r24;
	or.b64  	%rd71, %rd34, %rd36;
	ld.local.u64 	%rd37, [%rd1+8];
	shl.b64 	%rd38, %rd72, %r15;
	shr.u64 	%rd39, %rd37, 1;
	shr.u64 	%rd40, %rd39, %r24;
	or.b64  	%rd72, %rd38, %rd40;
$L__BB1_6:
	and.b32  	%r25, %r1, -2147483648;
	shr.u64 	%rd41, %rd71, 62;
	cvt.u32.u64 	%r26, %rd41;
	mov.b64 	{%r27, %r28}, %rd71;
	mov.b64 	{%r29, %r30}, %rd72;
	shf.l.wrap.b32 	%r31, %r30, %r27, 2;
	shf.l.wrap.b32 	%r32, %r27, %r28, 2;
	mov.b64 	%rd42, {%r31, %r32};
	shl.b64 	%rd43, %rd72, 2;
	shr.u64 	%rd44, %rd42, 63;
	cvt.u32.u64 	%r33, %rd44;
	add.s32 	%r34, %r33, %r26;
	setp.eq.s32 	%p6, %r25, 0;
	neg.s32 	%r35, %r34;
	selp.b32 	%r46, %r34, %r35, %p6;
	setp.gt.s64 	%p7, %rd42, -1;
	mov.b64 	%rd45, 0;
	{
	.reg .u32 %r0, %r1, %r2, %r3, %a0, %a1, %a2, %a3, %b0, %b1, %b2, %b3;
	mov.b64 	{%a0,%a1}, %rd45;
	mov.b64 	{%a2,%a3}, %rd45;
	mov.b64 	{%b0,%b1}, %rd43;
	mov.b64 	{%b2,%b3}, %rd42;
	sub.cc.u32 	%r0, %a0, %b0;
	subc.cc.u32 	%r1, %a1, %b1;
	subc.cc.u32 	%r2, %a2, %b2;
	subc.u32 	%r3, %a3, %b3;
	mov.b64 	%rd46, {%r0,%r1};
	mov.b64 	%rd47, {%r2,%r3};
	}
	xor.b32  	%r36, %r25, -2147483648;
	selp.b64 	%rd73, %rd42, %rd47, %p7;
	selp.b64 	%rd14, %rd43, %rd46, %p7;
	selp.b32 	%r17, %r25, %r36, %p7;
	clz.b64 	%r37, %rd73;
	cvt.u64.u32 	%rd15, %r37;
	setp.eq.s32 	%p8, %r37, 0;
	@%p8 bra 	$L__BB1_8;
	cvt.u32.u64 	%r38, %rd15;
	and.b32  	%r39, %r38, 63;
	shl.b64 	%rd48, %rd73, %r39;
	shr.u64 	%rd49, %rd14, 1;
	not.b32 	%r40, %r38;
	and.b32  	%r41, %r40, 63;
	shr.u64 	%rd50, %rd49, %r41;
	or.b64  	%rd73, %rd48, %rd50;
$L__BB1_8:
	mov.b64 	%rd51, -3958705157555305931;
	{
	.reg .u32 %r0, %r1, %r2, %r3, %alo, %ahi, %blo, %bhi;
	mov.b64 	{%alo,%ahi}, %rd73;
	mov.b64 	{%blo,%bhi}, %rd51;
	mul.lo.u32 	%r0, %alo, %blo;
	mul.hi.u32 	%r1, %alo, %blo;
	mad.lo.cc.u32 	%r1, %alo, %bhi, %r1;
	madc.hi.u32 	%r2, %alo, %bhi, 0;
	mad.lo.cc.u32 	%r1, %ahi, %blo, %r1;
	madc.hi.cc.u32 	%r2, %ahi, %blo, %r2;
	madc.hi.u32 	%r3, %ahi, %bhi, 0;
	mad.lo.cc.u32 	%r2, %ahi, %bhi, %r2;
	addc.u32 	%r3, %r3, 0;
	mov.b64 	%rd52, {%r0,%r1};
	mov.b64 	%rd53, {%r2,%r3};
	}
	setp.gt.s64 	%p9, %rd53, 0;
	{
	.reg .u32 %r0, %r1, %r2, %r3, %a0, %a1, %a2, %a3, %b0, %b1, %b2, %b3;
	mov.b64 	{%a0,%a1}, %rd52;
	mov.b64 	{%a2,%a3}, %rd53;
	mov.b64 	{%b0,%b1}, %rd52;
	mov.b64 	{%b2,%b3}, %rd53;
	add.cc.u32 	%r0, %a0, %b0;
	addc.cc.u32 	%r1, %a1, %b1;
	addc.cc.u32 	%r2, %a2, %b2;
	addc.u32 	%r3, %a3, %b3;
	mov.b64 	%rd54, {%r0,%r1};
	mov.b64 	%rd55, {%r2,%r3};
	}
	selp.b64 	%rd56, %rd55, %rd53, %p9;
	selp.s64 	%rd57, -1, 0, %p9;
	sub.s64 	%rd58, %rd57, %rd15;
	cvt.u64.u32 	%rd59, %r17;
	shl.b64 	%rd60, %rd59, 32;
	add.s64 	%rd61, %rd56, 1;
	shr.u64 	%rd62, %rd61, 10;
	add.s64 	%rd63, %rd62, 1;
	shr.u64 	%rd64, %rd63, 1;
	shl.b64 	%rd65, %rd58, 52;
	add.s64 	%rd66, %rd65, %rd64;
	add.s64 	%rd67, %rd66, 4602678819172646912;
	or.b64  	%rd68, %rd67, %rd60;
	mov.b64 	%fd4, %rd68;
$L__BB1_9:
	st.param.f64 	[func_retval0], %fd4;
	st.param.b32 	[func_retval0+8], %r46;
	ret;

}


// ===== COMPILED SASS (sm_100) =====

	.target	sm_100

	.elftype	@"ET_EXEC"


//--------------------- .note.nv.tkinfo           --------------------------
	.section	.note.nv.tkinfo,"",@"SHT_NOTE"
	.sectionflags	@"SHF_NOTE_NV_TKINFO"
	.tkinfo
        /*0018*/ 	.word	0x00000002
        /*0030*/ 	.string	""
        /*0030*/ 	.string	"ptxas"
        /*0030*/ 	.string	"Cuda compilation tools, release 13.0, V13.0.88"
        /*0030*/ 	.string	"Build cuda_13.0.r13.0/compiler.36424714_0"
        /*0030*/ 	.string	"-arch sm_100 -m 64 "



//--------------------- .note.nv.cuinfo           --------------------------
	.section	.note.nv.cuinfo,"",@"SHT_NOTE"
	.sectionflags	@"SHF_NOTE_NV_CUINFO"
        /*0018*/ 	.short	0x0002
        /*001a*/ 	.short	0x0064
        /*001c*/ 	.short	0x0082
	.zero		2


//--------------------- .nv.info                  --------------------------
	.section	.nv.info,"",@"SHT_CUDA_INFO"
	.align	4


	//----- nvinfo : EIATTR_REGCOUNT
	.align		4
        /*0000*/ 	.byte	0x04, 0x2f
        /*0002*/ 	.short	(.L_12 - .L_11)
	.align		4
.L_11:
        /*0004*/ 	.word	index@(_Z10wos_kernelPKdS0_PKjPdidy)
        /*0008*/ 	.word	0x00000042


	//----- nvinfo : EIATTR_FRAME_SIZE
	.align		4
.L_12:
        /*000c*/ 	.byte	0x04, 0x11
        /*000e*/ 	.short	(.L_14 - .L_13)
	.align		4
.L_13:
        /*0010*/ 	.word	index@($_Z10wos_kernelPKdS0_PKjPdidy$__internal_trig_reduction_slowpathd)
        /*0014*/ 	.word	0x00000028


	//----- nvinfo : EIATTR_FRAME_SIZE
	.align		4
.L_14:
        /*0018*/ 	.byte	0x04, 0x11
        /*001a*/ 	.short	(.L_16 - .L_15)
	.align		4
.L_15:
        /*001c*/ 	.word	index@($__internal_1_$__cuda_sm20_dsqrt_rn_f64_mediumpath_v1)
        /*0020*/ 	.word	0x00000028


	//----- nvinfo : EIATTR_FRAME_SIZE
	.align		4
.L_16:
        /*0024*/ 	.byte	0x04, 0x11
        /*0026*/ 	.short	(.L_18 - .L_17)
	.align		4
.L_17:
        /*0028*/ 	.word	index@($__internal_0_$__cuda_sm20_div_rn_f64_full)
        /*002c*/ 	.word	0x00000028


	//----- nvinfo : EIATTR_FRAME_SIZE
	.align		4
.L_18:
        /*0030*/ 	.byte	0x04, 0x11
        /*0032*/ 	.short	(.L_20 - .L_19)
	.align		4
.L_19:
        /*0034*/ 	.word	index@(_Z10wos_kernelPKdS0_PKjPdidy)
        /*0038*/ 	.word	0x00000028


	//----- nvinfo : EIATTR_MIN_STACK_SIZE
	.align		4
.L_20:
        /*003c*/ 	.byte	0x04, 0x12
        /*003e*/ 	.short	(.L_22 - .L_21)
	.align		4
.L_21:
        /*0040*/ 	.word	index@(_Z10wos_kernelPKdS0_PKjPdidy)
        /*0044*/ 	.word	0x00000028
.L_22:


//--------------------- .nv.compat                --------------------------
	.section	.nv.compat,"",@"SHT_CUDA_COMPAT_INFO"
	.align	4
        /*0000*/ 	.byte	0x02, 0x09, 0x00, 0x00, 0x02, 0x02, 0x01, 0x00, 0x02, 0x05, 0x05, 0x00, 0x03, 0x07, 0x01, 0x01
        /*0010*/ 	.byte	0x02, 0x03, 0x00, 0x00, 0x02, 0x06, 0x01, 0x00, 0x04, 0x0b, 0x08, 0x00, 0x01, 0x00, 0x00, 0x00
        /*0020*/ 	.byte	0x00, 0x00, 0x00, 0x00


//--------------------- .nv.info._Z10wos_kernelPKdS0_PKjPdidy --------------------------
	.section	.nv.info._Z10wos_kernelPKdS0_PKjPdidy,"",@"SHT_CUDA_INFO"
	.sectionflags	@""
	.align	4


	//----- nvinfo : EIATTR_CUDA_API_VERSION
	.align		4
        /*0000*/ 	.byte	0x04, 0x37
        /*0002*/ 	.short	(.L_24 - .L_23)
.L_23:
        /*0004*/ 	.word	0x00000082


	//----- nvinfo : EIATTR_KPARAM_INFO
	.align		4
.L_24:
        /*0008*/ 	.byte	0x04, 0x17
        /*000a*/ 	.short	(.L_26 - .L_25)
.L_25:
        /*000c*/ 	.word	0x00000000
        /*0010*/ 	.short	0x0006
        /*0012*/ 	.short	0x0030
        /*0014*/ 	.byte	0x00, 0xf0, 0x21, 0x00


	//----- nvinfo : EIATTR_KPARAM_INFO
	.align		4
.L_26:
        /*0018*/ 	.byte	0x04, 0x17
        /*001a*/ 	.short	(.L_28 - .L_27)
.L_27:
        /*001c*/ 	.word	0x00000000
        /*0020*/ 	.short	0x0005
        /*0022*/ 	.short	0x0028
        /*0024*/ 	.byte	0x00, 0xf0, 0x21, 0x00


	//----- nvinfo : EIATTR_KPARAM_INFO
	.align		4
.L_28:
        /*0028*/ 	.byte	0x04, 0x17
        /*002a*/ 	.short	(.L_30 - .L_29)
.L_29:
        /*002c*/ 	.word	0x00000000
        /*0030*/ 	.short	0x0004
        /*0032*/ 	.short	0x0020
        /*0034*/ 	.byte	0x00, 0xf0, 0x11, 0x00


	//----- nvinfo : EIATTR_KPARAM_INFO
	.align		4
.L_30:
        /*0038*/ 	.byte	0x04, 0x17
        /*003a*/ 	.short	(.L_32 - .L_31)
.L_31:
        /*003c*/ 	.word	0x00000000
        /*0040*/ 	.short	0x0003
        /*0042*/ 	.short	0x0018
        /*0044*/ 	.byte	0x00, 0xf5, 0x21, 0x00


	//----- nvinfo : EIATTR_KPARAM_INFO
	.align		4
.L_32:
        /*0048*/ 	.byte	0x04, 0x17
        /*004a*/ 	.short	(.L_34 - .L_33)
.L_33:
        /*004c*/ 	.word	0x00000000
        /*0050*/ 	.short	0x0002
        /*0052*/ 	.short	0x0010
        /*0054*/ 	.byte	0x00, 0xf5, 0x21, 0x00


	//----- nvinfo : EIATTR_KPARAM_INFO
	.align		4
.L_34:
        /*0058*/ 	.byte	0x04, 0x17
        /*005a*/ 	.short	(.L_36 - .L_35)
.L_35:
        /*005c*/ 	.word	0x00000000
        /*0060*/ 	.short	0x0001
        /*0062*/ 	.short	0x0008
        /*0064*/ 	.byte	0x00, 0xf5, 0x21, 0x00


	//----- nvinfo : EIATTR_KPARAM_INFO
	.align		4
.L_36:
        /*0068*/ 	.byte	0x04, 0x17
        /*006a*/ 	.short	(.L_38 - .L_37)
.L_37:
        /*006c*/ 	.word	0x00000000
        /*0070*/ 	.short	0x0000
        /*0072*/ 	.short	0x0000
        /*0074*/ 	.byte	0x00, 0xf5, 0x21, 0x00


	//----- nvinfo : EIATTR_SPARSE_MMA_MASK
	.align		4
.L_38:
        /*0078*/ 	.byte	0x03, 0x50
        /*007a*/ 	.short	0x0000


	//----- nvinfo : EIATTR_MAXREG_COUNT
	.align		4
        /*007c*/ 	.byte	0x03, 0x1b
        /*007e*/ 	.short	0x00ff


	//----- nvinfo : EIATTR_MERCURY_ISA_VERSION
	.align		4
        /*0080*/ 	.byte	0x03, 0x5f
        /*0082*/ 	.short	0x0101


	//----- nvinfo : EIATTR_VRC_CTA_INIT_COUNT
	.align		4
        /*0084*/ 	.byte	0x02, 0x4a
	.zero		1
	.zero		1


	//----- nvinfo : EIATTR_EXIT_INSTR_OFFSETS
	.align		4
        /*0088*/ 	.byte	0x04, 0x1c
        /*008a*/ 	.short	(.L_40 - .L_39)


	//   ....[0]....
.L_39:
        /*008c*/ 	.word	0x00000080


	//   ....[1]....
        /*0090*/ 	.word	0x00001f40


	//----- nvinfo : EIATTR_CRS_STACK_SIZE
	.align		4
.L_40:
        /*0094*/ 	.byte	0x04, 0x1e
        /*0096*/ 	.short	(.L_42 - .L_41)
.L_41:
        /*0098*/ 	.word	0x00000000


	//----- nvinfo : EIATTR_CBANK_PARAM_SIZE
	.align		4
.L_42:
        /*009c*/ 	.byte	0x03, 0x19
        /*009e*/ 	.short	0x0038


	//----- nvinfo : EIATTR_PARAM_CBANK
	.align		4
        /*00a0*/ 	.byte	0x04, 0x0a
        /*00a2*/ 	.short	(.L_44 - .L_43)
	.align		4
.L_43:
        /*00a4*/ 	.word	index@(.nv.constant0._Z10wos_kernelPKdS0_PKjPdidy)
        /*00a8*/ 	.short	0x0380
        /*00aa*/ 	.short	0x0038


	//----- nvinfo : EIATTR_SW_WAR
	.align		4
.L_44:
        /*00ac*/ 	.byte	0x04, 0x36
        /*00ae*/ 	.short	(.L_46 - .L_45)
.L_45:
        /*00b0*/ 	.word	0x00000008
.L_46:


//--------------------- .nv.callgraph             --------------------------
	.section	.nv.callgraph,"",@"SHT_CUDA_CALLGRAPH"
	.align	4
	.sectionentsize	8
	.align		4
        /*0000*/ 	.word	0x00000000
	.align		4
        /*0004*/ 	.word	0xffffffff
	.align		4
        /*0008*/ 	.word	0x00000000
	.align		4
        /*000c*/ 	.word	0xfffffffe
	.align		4
        /*0010*/ 	.word	0x00000000
	.align		4
        /*0014*/ 	.word	0xfffffffd
	.align		4
        /*0018*/ 	.word	0x00000000
	.align		4
        /*001c*/ 	.word	0xfffffffc


//--------------------- .nv.constant4             --------------------------
	.section	.nv.constant4,"a",@progbits
	.align	8
	.align		8
.nv.constant4:
        /*0000*/ 	.dword	precalc_xorwow_matrix
	.align		8
        /*0008*/ 	.dword	precalc_xorwow_offset_matrix
	.align		8
        /*0010*/ 	.dword	mrg32k3aM1
	.align		8
        /*0018*/ 	.dword	mrg32k3aM2
	.align		8
        /*0020*/ 	.dword	mrg32k3aM1SubSeq
	.align		8
        /*0028*/ 	.dword	mrg32k3aM2SubSeq
	.align		8
        /*0030*/ 	.dword	mrg32k3aM1Seq
	.align		8
        /*0038*/ 	.dword	mrg32k3aM2Seq
	.align		8
        /*0040*/ 	.dword	__cudart_i2opi_d
	.align		8
        /*0048*/ 	.dword	__cudart_sin_cos_coeffs


//--------------------- .nv.constant3             --------------------------
	.section	.nv.constant3,"a",@progbits
	.align	8
.nv.constant3:
	.type		__cr_lgamma_table,@object
	.size		__cr_lgamma_table,(.L_8 - __cr_lgamma_table)
__cr_lgamma_table:
        /*0000*/ 	.byte	0x00, 0x00, 0x00, 0x00, 0x00, 0x00, 0x00, 0x00, 0x00, 0x00, 0x00, 0x00, 0x00, 0x00, 0x00, 0x00
        /*0010*/ 	.byte	0xef, 0x39, 0xfa, 0xfe, 0x42, 0x2e, 0xe6, 0x3f, 0x02, 0x20, 0x2a, 0xfa, 0x0b, 0xab, 0xfc, 0x3f
        /*0020*/ 	.byte	0xf9, 0x2c, 0x92, 0x7c, 0xa7, 0x6c, 0x09, 0x40, 0xc9, 0x79, 0x44, 0x3c, 0x64, 0x26, 0x13, 0x40
        /*0030*/ 	.byte	0xca, 0x01, 0xcf, 0x3a, 0x27, 0x51, 0x1a, 0x40, 0x30, 0xcc, 0x2d, 0xf3, 0xe1, 0x0c, 0x21, 0x40
        /*0040*/ 	.byte	0x0d, 0xb7, 0xfc, 0x82, 0x8e, 0x35, 0x25, 0x40
.L_8:


//--------------------- .text._Z10wos_kernelPKdS0_PKjPdidy --------------------------
	.section	.text._Z10wos_kernelPKdS0_PKjPdidy,"ax",@progbits
	.align	128
        .global         _Z10wos_kernelPKdS0_PKjPdidy
        .type           _Z10wos_kernelPKdS0_PKjPdidy,@function
        .size           _Z10wos_kernelPKdS0_PKjPdidy,(.L_x_48 - _Z10wos_kernelPKdS0_PKjPdidy)
        .other          _Z10wos_kernelPKdS0_PKjPdidy,@"STO_CUDA_ENTRY STV_DEFAULT"
_Z10wos_kernelPKdS0_PKjPdidy:
.text._Z10wos_kernelPKdS0_PKjPdidy:
[----:B------:R-:W0:Y:S01]  /*0000*/  LDC R1, c[0x0][0x37c] ;  /* 0x0000df00ff017b82 */ /* 0x000e220000000800 */
[----:B------:R-:W1:Y:S01]  /*0010*/  S2R R46, SR_CTAID.X ;  /* 0x00000000002e7919 */ /* 0x000e620000002500 */
[----:B------:R-:W1:Y:S01]  /*0020*/  LDCU UR4, c[0x0][0x360] ;  /* 0x00006c00ff0477ac */ /* 0x000e620008000800 */
[----:B0-----:R-:W-:Y:S01]  /*0030*/  VIADD R1, R1, 0xffffffd8 ;  /* 0xffffffd801017836 */ /* 0x001fe20000000000 */
[----:B------:R-:W1:Y:S01]  /*0040*/  S2R R3, SR_TID.X ;  /* 0x0000000000037919 */ /* 0x000e620000002100 */
[----:B------:R-:W0:Y:S01]  /*0050*/  LDCU UR5, c[0x0][0x3a0] ;  /* 0x00007400ff0577ac */ /* 0x000e220008000800 */
[----:B-1----:R-:W-:-:S05]  /*0060*/  IMAD R46, R46, UR4, R3 ;  /* 0x000000042e2e7c24 */ /* 0x002fca000f8e0203 */
[----:B0-----:R-:W-:-:S13]  /*0070*/  ISETP.GE.AND P0, PT, R46, UR5, PT ;  /* 0x000000052e007c0c */ /* 0x001fda000bf06270 */
[----:B------:R-:W-:Y:S05]  /*0080*/  @P0 EXIT ;  /* 0x000000000000094d */ /* 0x000fea0003800000 */
[----:B------:R-:W0:Y:S01]  /*0090*/  LDC.64 R2, c[0x0][0x390] ;  /* 0x0000e400ff027b82 */ /* 0x000e220000000a00 */
[----:B------:R-:W1:Y:S01]  /*00a0*/  LDCU.64 UR4, c[0x0][0x358] ;  /* 0x00006b00ff0477ac */ /* 0x000e620008000a00 */
[----:B------:R-:W2:Y:S01]  /*00b0*/  LDCU.64 UR8, c[0x0][0x3a8] ;  /* 0x00007500ff0877ac */ /* 0x000ea20008000a00 */
[----:B------:R-:W3:Y:S01]  /*00c0*/  LDCU.64 UR12, c[0x0][0x3b0] ;  /* 0x00007600ff0c77ac */ /* 0x000ee20008000a00 */
[----:B------:R-:W4:Y:S01]  /*00d0*/  LDCU.64 UR10, c[0x4][0x48] ;  /* 0x01000900ff0a77ac */ /* 0x000f220008000a00 */
[----:B0-----:R-:W-:-:S05]  /*00e0*/  IMAD.WIDE R2, R46, 0x4, R2 ;  /* 0x000000042e027825 */ /* 0x001fca00078e0202 */
[----:B-1----:R-:W5:Y:S01]  /*00f0*/  LDG.E.CONSTANT R45, desc[UR4][R2.64] ;  /* 0x00000004022d7981 */ /* 0x002f62000c1e9900 */
[----:B------:R-:W-:Y:S01]  /*0100*/  BSSY.RECONVERGENT B1, `(.L_x_0) ;  /* 0x00001c9000017945 */ /* 0x000fe20003800200 */
[----:B------:R-:W-:Y:S02]  /*0110*/  CS2R R8, SRZ ;  /* 0x0000000000087805 */ /* 0x000fe4000001ff00 */
[----:B-----5:R-:W-:-:S13]  /*0120*/  ISETP.NE.AND P0, PT, R45, RZ, PT ;  /* 0x000000ff2d00720c */ /* 0x020fda0003f05270 */
[----:B--234-:R-:W-:Y:S05]  /*0130*/  @!P0 BRA `(.L_x_1) ;  /* 0x0000001c00148947 */ /* 0x01cfea0003800000 */
[----:B------:R-:W0:Y:S08]  /*0140*/  LDC.64 R54, c[0x0][0x380] ;  /* 0x0000e000ff367b82 */ /* 0x000e300000000a00 */
[----:B------:R-:W1:Y:S08]  /*0150*/  LDC.64 R52, c[0x0][0x388] ;  /* 0x0000e200ff347b82 */ /* 0x000e700000000a00 */
[----:B------:R-:W2:Y:S01]  /*0160*/  LDC.64 R2, c[0x0][0x3b0] ;  /* 0x0000ec00ff027b82 */ /* 0x000ea20000000a00 */
[----:B0-----:R-:W-:-:S06]  /*0170*/  IMAD.WIDE R54, R46, 0x8, R54 ;  /* 0x000000082e367825 */ /* 0x001fcc00078e0236 */
[----:B------:R-:W3:Y:S01]  /*0180*/  LDG.E.64.CONSTANT R54, desc[UR4][R54.64] ;  /* 0x0000000436367981 */ /* 0x000ee2000c1e9b00 */
[----:B-1----:R-:W-:-:S06]  /*0190*/  IMAD.WIDE R52, R46, 0x8, R52 ;  /* 0x000000082e347825 */ /* 0x002fcc00078e0234 */
[----:B------:R-:W4:Y:S01]  /*01a0*/  LDG.E.64.CONSTANT R52, desc[UR4][R52.64] ;  /* 0x0000000434347981 */ /* 0x000f22000c1e9b00 */
[----:B------:R-:W-:Y:S01]  /*01b0*/  SHF.R.S32.HI R44, RZ, 0x1f, R46 ;  /* 0x0000001fff2c7819 */ /* 0x000fe2000001142e */
[----:B------:R-:W-:-:S03]  /*01c0*/  IMAD.HI.U32 R5, R46, -0x326172a9, RZ ;  /* 0xcd9e8d572e057827 */ /* 0x000fc600078e00ff */
[----:B--2---:R-:W-:Y:S02]  /*01d0*/  LOP3.LUT R6, R44, R3, RZ, 0x3c, !PT ;  /* 0x000000032c067212 */ /* 0x004fe400078e3cff */
[----:B------:R-:W-:Y:S01]  /*01e0*/  LOP3.LUT R5, R5, R2, RZ, 0x3c, !PT ;  /* 0x0000000205057212 */ /* 0x000fe200078e3cff */
[----:B------:R-:W-:Y:S02]  /*01f0*/  IMAD R8, R46, -0x326172a9, RZ ;  /* 0xcd9e8d572e087824 */ /* 0x000fe400078e02ff */
[----:B------:R-:W-:Y:S02]  /*0200*/  VIADD R0, R2, 0x9e3779b9 ;  /* 0x9e3779b902007836 */ /* 0x000fe40000000000 */
[----:B------:R-:W-:-:S04]  /*0210*/  IMAD.HI.U32 R7, R6, -0x326172a9, RZ ;  /* 0xcd9e8d5706077827 */ /* 0x000fc800078e00ff */
[----:B------:R-:W-:-:S04]  /*0220*/  IMAD.HI.U32 R9, R5, -0x2daee0ad, RZ ;  /* 0xd2511f5305097827 */ /* 0x000fc800078e00ff */
[----:B------:R-:W-:Y:S01]  /*0230*/  VIADD R4, R3, 0xbb67ae85 ;  /* 0xbb67ae8503047836 */ /* 0x000fe20000000000 */
[----:B------:R-:W-:-:S04]  /*0240*/  LOP3.LUT R0, R0, R8, R7, 0x96, !PT ;  /* 0x0000000800007212 */ /* 0x000fc800078e9607 */
[----:B------:R-:W-:Y:S01]  /*0250*/  LOP3.LUT R4, R9, R4, RZ, 0x3c, !PT ;  /* 0x0000000409047212 */ /* 0x000fe200078e3cff */
[----:B------:R-:W-:Y:S02]  /*0260*/  VIADD R43, R3, 0x76cf5d0a ;  /* 0x76cf5d0a032b7836 */ /* 0x000fe40000000000 */
[----:B------:R-:W-:Y:S02]  /*0270*/  IMAD R7, R5, -0x2daee0ad, RZ ;  /* 0xd2511f5305077824 */ /* 0x000fe400078e02ff */
[----:B------:R-:W-:-:S04]  /*0280*/  IMAD.HI.U32 R8, R0, -0x2daee0ad, RZ ;  /* 0xd2511f5300087827 */ /* 0x000fc800078e00ff */
[----:B------:R-:W-:Y:S02]  /*0290*/  IMAD R6, R6, -0x326172a9, RZ ;  /* 0xcd9e8d5706067824 */ /* 0x000fe400078e02ff */
[----:B------:R-:W-:-:S04]  /*02a0*/  IMAD.HI.U32 R5, R4, -0x326172a9, RZ ;  /* 0xcd9e8d5704057827 */ /* 0x000fc800078e00ff */
[----:B------:R-:W-:Y:S01]  /*02b0*/  VIADD R42, R2, 0x3c6ef372 ;  /* 0x3c6ef372022a7836 */ /* 0x000fe20000000000 */
[----:B------:R-:W-:-:S04]  /*02c0*/  LOP3.LUT R7, R43, R7, R8, 0x96, !PT ;  /* 0x000000072b077212 */ /* 0x000fc800078e9608 */
[----:B------:R-:W-:Y:S01]  /*02d0*/  LOP3.LUT R5, R42, R6, R5, 0x96, !PT ;  /* 0x000000062a057212 */ /* 0x000fe200078e9605 */
[----:B------:R-:W-:Y:S02]  /*02e0*/  IMAD R6, R0, -0x2daee0ad, RZ ;  /* 0xd2511f5300067824 */ /* 0x000fe400078e02ff */
[----:B------:R-:W-:Y:S02]  /*02f0*/  VIADD R41, R2, 0xdaa66d2b ;  /* 0xdaa66d2b02297836 */ /* 0x000fe40000000000 */
[----:B------:R-:W-:Y:S02]  /*0300*/  IMAD R4, R4, -0x326172a9, RZ ;  /* 0xcd9e8d5704047824 */ /* 0x000fe400078e02ff */
[----:B------:R-:W-:-:S04]  /*0310*/  IMAD.HI.U32 R0, R7, -0x326172a9, RZ ;  /* 0xcd9e8d5707007827 */ /* 0x000fc800078e00ff */
[----:B------:R-:W-:-:S04]  /*0320*/  IMAD.HI.U32 R9, R5, -0x2daee0ad, RZ ;  /* 0xd2511f5305097827 */ /* 0x000fc800078e00ff */
[----:B------:R-:W-:Y:S01]  /*0330*/  VIADD R40, R3, 0x32370b8f ;  /* 0x32370b8f03287836 */ /* 0x000fe20000000000 */
[----:B------:R-:W-:-:S04]  /*0340*/  LOP3.LUT R0, R41, R4, R0, 0x96, !PT ;  /* 0x0000000429007212 */ /* 0x000fc800078e9600 */
[----:B------:R-:W-:Y:S01]  /*0350*/  LOP3.LUT R6, R40, R6, R9, 0x96, !PT ;  /* 0x0000000628067212 */ /* 0x000fe200078e9609 */
[----:B------:R-:W-:Y:S01]  /*0360*/  IMAD R8, R5, -0x2daee0ad, RZ ;  /* 0xd2511f5305087824 */ /* 0x000fe200078e02ff */
[----:B------:R-:W-:Y:S01]  /*0370*/  IADD3 R39, PT, PT, R3, -0x126145ec, RZ ;  /* 0xed9eba1403277810 */ /* 0x000fe20007ffe0ff */
[----:B------:R-:W-:-:S04]  /*0380*/  IMAD.HI.U32 R4, R0, -0x2daee0ad, RZ ;  /* 0xd2511f5300047827 */ /* 0x000fc800078e00ff */
[----:B------:R-:W-:Y:S02]  /*0390*/  IMAD R7, R7, -0x326172a9, RZ ;  /* 0xcd9e8d5707077824 */ /* 0x000fe400078e02ff */
[----:B------:R-:W-:-:S04]  /*03a0*/  IMAD.HI.U32 R5, R6, -0x326172a9, RZ ;  /* 0xcd9e8d5706057827 */ /* 0x000fc800078e00ff */
[----:B------:R-:W-:Y:S01]  /*03b0*/  VIADD R38, R2, 0x78dde6e4 ;  /* 0x78dde6e402267836 */ /* 0x000fe20000000000 */
[----:B------:R-:W-:Y:S01]  /*03c0*/  LOP3.LUT R4, R39, R8, R4, 0x96, !PT ;  /* 0x0000000827047212 */ /* 0x000fe200078e9604 */
[----:B------:R-:W-:-:S03]  /*03d0*/  IMAD R8, R0, -0x2daee0ad, RZ ;  /* 0xd2511f5300087824 */ /* 0x000fc600078e02ff */
[----:B------:R-:W-:Y:S01]  /*03e0*/  LOP3.LUT R5, R38, R7, R5, 0x96, !PT ;  /* 0x0000000726057212 */ /* 0x000fe200078e9605 */
[----:B------:R-:W-:Y:S02]  /*03f0*/  VIADD R37, R2, 0x1715609d ;  /* 0x1715609d02257836 */ /* 0x000fe40000000000 */
[----:B------:R-:W-:Y:S02]  /*0400*/  IMAD R6, R6, -0x326172a9, RZ ;  /* 0xcd9e8d5706067824 */ /* 0x000fe400078e02ff */
[----:B------:R-:W-:-:S04]  /*0410*/  IMAD.HI.U32 R0, R4, -0x326172a9, RZ ;  /* 0xcd9e8d5704007827 */ /* 0x000fc800078e00ff */
[----:B------:R-:W-:-:S04]  /*0420*/  IMAD.HI.U32 R7, R5, -0x2daee0ad, RZ ;  /* 0xd2511f5305077827 */ /* 0x000fc800078e00ff */
[----:B------:R-:W-:Y:S01]  /*0430*/  VIADD R36, R3, 0xa9066899 ;  /* 0xa906689903247836 */ /* 0x000fe20000000000 */
[----:B------:R-:W-:-:S04]  /*0440*/  LOP3.LUT R0, R37, R6, R0, 0x96, !PT ;  /* 0x0000000625007212 */ /* 0x000fc800078e9600 */
[----:B------:R-:W-:Y:S01]  /*0450*/  LOP3.LUT R7, R36, R8, R7, 0x96, !PT ;  /* 0x0000000824077212 */ /* 0x000fe200078e9607 */
[----:B------:R-:W-:Y:S02]  /*0460*/  VIADD R31, R3, 0x646e171e ;  /* 0x646e171e031f7836 */ /* 0x000fe40000000000 */
[----:B------:R-:W-:Y:S02]  /*0470*/  IMAD R8, R5, -0x2daee0ad, RZ ;  /* 0xd2511f5305087824 */ /* 0x000fe400078e02ff */
        /* <DEDUP_REMOVED lines=20> */
[----:B------:R-:W-:-:S04]  /*05c0*/  LOP3.LUT R47, R15, R8, R4, 0x96, !PT ;  /* 0x000000080f2f7212 */ /* 0x000fc800078e9604 */
[----:B------:R-:W-:Y:S01]  /*05d0*/  LOP3.LUT R4, R14, R6, R7, 0x96, !PT ;  /* 0x000000060e047212 */ /* 0x000fe200078e9607 */
[----:B------:R-:W-:Y:S02]  /*05e0*/  IMAD R11, R5, -0x326172a9, RZ ;  /* 0xcd9e8d57050b7824 */ /* 0x000fe400078e02ff */
[----:B------:R-:W-:Y:S02]  /*05f0*/  IMAD R7, R0, -0x2daee0ad, RZ ;  /* 0xd2511f5300077824 */ /* 0x000fe400078e02ff */
[----:B------:R-:W-:Y:S02]  /*0600*/  VIADD R13, R2, 0x8ff34781 ;  /* 0x8ff34781020d7836 */ /* 0x000fe40000000000 */
[----:B------:R-:W-:-:S04]  /*0610*/  IMAD.HI.U32 R0, R47, -0x326172a9, RZ ;  /* 0xcd9e8d572f007827 */ /* 0x000fc800078e00ff */
[----:B------:R-:W-:-:S04]  /*0620*/  IMAD.WIDE.U32 R4, R4, -0x2daee0ad, RZ ;  /* 0xd2511f5304047825 */ /* 0x000fc800078e00ff */
[----:B------:R-:W-:Y:S01]  /*0630*/  VIADD R12, R3, 0x96a522ad ;  /* 0x96a522ad030c7836 */ /* 0x000fe20000000000 */
[----:B------:R-:W-:Y:S01]  /*0640*/  DMUL R50, RZ, +INF ;  /* 0x7ff00000ff327828 */ /* 0x000fe20000000000 */
[----:B------:R-:W-:Y:S01]  /*0650*/  BSSY.RECONVERGENT B0, `(.L_x_2) ;  /* 0x0000172000007945 */ /* 0x000fe20003800200 */
[----:B------:R-:W-:Y:S01]  /*0660*/  LOP3.LUT R11, R13, R11, R0, 0x96, !PT ;  /* 0x0000000b0d0b7212 */ /* 0x000fe200078e9600 */
[----:B------:R-:W-:Y:S01]  /*0670*/  IMAD.MOV.U32 R57, RZ, RZ, R4 ;  /* 0x000000ffff397224 */ /* 0x000fe200078e0004 */
[----:B------:R-:W-:Y:S02]  /*0680*/  LOP3.LUT R10, R12, R7, R5, 0x96, !PT ;  /* 0x000000070c0a7212 */ /* 0x000fe400078e9605 */
[----:B------:R-:W-:Y:S02]  /*0690*/  CS2R R8, SRZ ;  /* 0x0000000000087805 */ /* 0x000fe4000001ff00 */
[----:B------:R-:W-:Y:S01]  /*06a0*/  CS2R R6, SRZ ;  /* 0x0000000000067805 */ /* 0x000fe2000001ff00 */
[----:B------:R-:W-:-:S02]  /*06b0*/  IMAD.MOV.U32 R0, RZ, RZ, R46 ;  /* 0x000000ffff007224 */ /* 0x000fc400078e002e */
[----:B------:R-:W-:Y:S02]  /*06c0*/  IMAD.MOV.U32 R56, RZ, RZ, RZ ;  /* 0x000000ffff387224 */ /* 0x000fe400078e00ff */
[----:B------:R-:W-:Y:S02]  /*06d0*/  IMAD R47, R47, -0x326172a9, RZ ;  /* 0xcd9e8d572f2f7824 */ /* 0x000fe400078e02ff */
[----:B---3--:R-:W-:Y:S01]  /*06e0*/  IMAD.MOV.U32 R60, RZ, RZ, R54 ;  /* 0x000000ffff3c7224 */ /* 0x008fe200078e0036 */
[----:B------:R-:W-:Y:S01]  /*06f0*/  MOV R61, R55 ;  /* 0x00000037003d7202 */ /* 0x000fe20000000f00 */
[----:B----4-:R-:W-:Y:S02]  /*0700*/  IMAD.MOV.U32 R2, RZ, RZ, R52 ;  /* 0x000000ffff027224 */ /* 0x010fe400078e0034 */
[----:B------:R-:W-:-:S07]  /*0710*/  IMAD.MOV.U32 R3, RZ, RZ, R53 ;  /* 0x000000ffff037224 */ /* 0x000fce00078e0035 */
.L_x_26:
[----:B------:R-:W-:Y:S01]  /*0720*/  DMUL R18, R2, R2 ;  /* 0x0000000202127228 */ /* 0x000fe20000000000 */
[----:B------:R-:W-:Y:S07]  /*0730*/  BSSY.RECONVERGENT B2, `(.L_x_3) ;  /* 0x0000036000027945 */ /* 0x000fee0003800200 */
[----:B------:R-:W-:-:S08]  /*0740*/  DFMA R18, R60, R60, R18 ;  /* 0x0000003c3c12722b */ /* 0x000fd00000000012 */
[----:B------:R-:W-:-:S14]  /*0750*/  DSETP.GT.AND P0, PT, R18, 1, PT ;  /* 0x3ff000001200742a */ /* 0x000fdc0003f04000 */
[----:B------:R-:W-:Y:S05]  /*0760*/  @!P0 BRA `(.L_x_4) ;  /* 0x0000000000c88947 */ /* 0x000fea0003800000 */
[----:B------:R-:W0:Y:S01]  /*0770*/  MUFU.RCP64H R17, R19 ;  /* 0x0000001300117308 */ /* 0x000e220000001800 */
[----:B------:R-:W-:Y:S01]  /*0780*/  IMAD.MOV.U32 R16, RZ, RZ, 0x1 ;  /* 0x00000001ff107424 */ /* 0x000fe200078e00ff */
[----:B------:R-:W-:Y:S01]  /*0790*/  FSETP.GEU.AND P1, PT, |R61|, 6.5827683646048100446e-37, PT ;  /* 0x036000003d00780b */ /* 0x000fe20003f2e200 */
[----:B------:R-:W-:Y:S04]  /*07a0*/  BSSY.RECONVERGENT B3, `(.L_x_5) ;  /* 0x0000012000037945 */ /* 0x000fe80003800200 */
[----:B0-----:R-:W-:-:S08]  /*07b0*/  DFMA R4, -R18, R16, 1 ;  /* 0x3ff000001204742b */ /* 0x001fd00000000110 */
[----:B------:R-:W-:-:S08]  /*07c0*/  DFMA R4, R4, R4, R4 ;  /* 0x000000040404722b */ /* 0x000fd00000000004 */
[----:B------:R-:W-:-:S08]  /*07d0*/  DFMA R4, R16, R4, R16 ;  /* 0x000000041004722b */ /* 0x000fd00000000010 */
[----:B------:R-:W-:-:S08]  /*07e0*/  DFMA R20, -R18, R4, 1 ;  /* 0x3ff000001214742b */ /* 0x000fd00000000104 */
[----:B------:R-:W-:-:S08]  /*07f0*/  DFMA R20, R4, R20, R4 ;  /* 0x000000140414722b */ /* 0x000fd00000000004 */
[----:B------:R-:W-:-:S08]  /*0800*/  DMUL R16, R60, R20 ;  /* 0x000000143c107228 */ /* 0x000fd00000000000 */
[----:B------:R-:W-:-:S08]  /*0810*/  DFMA R4, -R18, R16, R60 ;  /* 0x000000101204722b */ /* 0x000fd0000000013c */
[----:B------:R-:W-:-:S10]  /*0820*/  DFMA R4, R20, R4, R16 ;  /* 0x000000041404722b */ /* 0x000fd40000000010 */
[----:B------:R-:W-:-:S05]  /*0830*/  FFMA R16, RZ, R19, R5 ;  /* 0x00000013ff107223 */ /* 0x000fca0000000005 */
[----:B------:R-:W-:-:S13]  /*0840*/  FSETP.GT.AND P0, PT, |R16|, 1.469367938527859385e-39, PT ;  /* 0x001000001000780b */ /* 0x000fda0003f04200 */
[----:B------:R-:W-:Y:S05]  /*0850*/  @P0 BRA P1, `(.L_x_6) ;  /* 0x0000000000180947 */ /* 0x000fea0000800000 */
[----:B------:R-:W-:Y:S01]  /*0860*/  IMAD.MOV.U32 R16, RZ, RZ, R60 ;  /* 0x000000ffff107224 */ /* 0x000fe200078e003c */
[----:B------:R-:W-:Y:S01]  /*0870*/  MOV R34, 0x8c0 ;  /* 0x000008c000227802 */ /* 0x000fe20000000f00 */
[----:B------:R-:W-:Y:S02]  /*0880*/  IMAD.MOV.U32 R17, RZ, RZ, R61 ;  /* 0x000000ffff117224 */ /* 0x000fe400078e003d */
[----:B------:R-:W-:Y:S02]  /*0890*/  IMAD.MOV.U32 R4, RZ, RZ, R18 ;  /* 0x000000ffff047224 */ /* 0x000fe400078e0012 */
[----:B------:R-:W-:-:S07]  /*08a0*/  IMAD.MOV.U32 R5, RZ, RZ, R19 ;  /* 0x000000ffff057224 */ /* 0x000fce00078e0013 */
[----:B------:R-:W-:Y:S05]  /*08b0*/  CALL.REL.NOINC `($__internal_0_$__cuda_sm20_div_rn_f64_full) ;  /* 0x0000001400a47944 */ /* 0x000fea0003c00000 */
.L_x_6:
[----:B------:R-:W-:Y:S05]  /*08c0*/  BSYNC.RECONVERGENT B3 ;  /* 0x0000000000037941 */ /* 0x000fea0003800200 */
.L_x_5:
[----:B------:R-:W0:Y:S01]  /*08d0*/  MUFU.RCP64H R17, R19 ;  /* 0x0000001300117308 */ /* 0x000e220000001800 */
[----:B------:R-:W-:Y:S01]  /*08e0*/  MOV R16, 0x1 ;  /* 0x0000000100107802 */ /* 0x000fe20000000f00 */
[----:B------:R-:W-:Y:S01]  /*08f0*/  BSSY.RECONVERGENT B3, `(.L_x_7) ;  /* 0x0000017000037945 */ /* 0x000fe20003800200 */
[----:B------:R-:W-:Y:S01]  /*0900*/  FSETP.GEU.AND P1, PT, |R3|, 6.5827683646048100446e-37, PT ;  /* 0x036000000300780b */ /* 0x000fe20003f2e200 */
[----:B------:R-:W-:Y:S02]  /*0910*/  IMAD.MOV.U32 R60, RZ, RZ, R4 ;  /* 0x000000ffff3c7224 */ /* 0x000fe400078e0004 */
[----:B------:R-:W-:Y:S01]  /*0920*/  IMAD.MOV.U32 R61, RZ, RZ, R5 ;  /* 0x000000ffff3d7224 */ /* 0x000fe200078e0005 */
        /* <DEDUP_REMOVED lines=17> */
[----:B------:R-:W-:Y:S01]  /*0a40*/  IMAD.MOV.U32 R16, RZ, RZ, R4 ;  /* 0x000000ffff107224 */ /* 0x000fe200078e0004 */
[----:B------:R-:W-:-:S07]  /*0a50*/  MOV R17, R5 ;  /* 0x0000000500117202 */ /* 0x000fce0000000f00 */
.L_x_8:
[----:B------:R-:W-:Y:S05]  /*0a60*/  BSYNC.RECONVERGENT B3 ;  /* 0x0000000000037941 */ /* 0x000fea0003800200 */
.L_x_7:
[----:B------:R-:W-:Y:S02]  /*0a70*/  IMAD.MOV.U32 R2, RZ, RZ, R16 ;  /* 0x000000ffff027224 */ /* 0x000fe400078e0010 */
[----:B------:R-:W-:-:S07]  /*0a80*/  IMAD.MOV.U32 R3, RZ, RZ, R17 ;  /* 0x000000ffff037224 */ /* 0x000fce00078e0011 */
.L_x_4:
[----:B------:R-:W-:Y:S05]  /*0a90*/  BSYNC.RECONVERGENT B2 ;  /* 0x0000000000027941 */ /* 0x000fea0003800200 */
.L_x_3:
[----:B------:R-:W-:Y:S01]  /*0aa0*/  UMOV UR6, 0x7cd9f2e0 ;  /* 0x7cd9f2e000067882 */ /* 0x000fe20000000000 */
[----:B------:R-:W-:Y:S01]  /*0ab0*/  UMOV UR7, 0x3fdedf04 ;  /* 0x3fdedf0400077882 */ /* 0x000fe20000000000 */
[----:B------:R-:W-:Y:S01]  /*0ac0*/  BSSY.RECONVERGENT B2, `(.L_x_9) ;  /* 0x0000024000027945 */ /* 0x000fe20003800200 */
[----:B------:R-:W-:Y:S01]  /*0ad0*/  DADD R24, R2, UR6 ;  /* 0x0000000602187e29 */ /* 0x000fe20008000000 */
[----:B------:R-:W-:Y:S01]  /*0ae0*/  UMOV UR6, 0x9d5d6bd9 ;  /* 0x9d5d6bd900067882 */ /* 0x000fe20000000000 */
[----:B------:R-:W-:Y:S01]  /*0af0*/  UMOV UR7, 0x3ff2a1e4 ;  /* 0x3ff2a1e400077882 */ /* 0x000fe20000000000 */
[----:B------:R-:W-:Y:S01]  /*0b00*/  IMAD.MOV.U32 R32, RZ, RZ, R2 ;  /* 0x000000ffff207224 */ /* 0x000fe200078e0002 */
[----:B------:R-:W-:Y:S01]  /*0b10*/  DADD R4, R60, UR6 ;  /* 0x000000063c047e29 */ /* 0x000fe20008000000 */
[----:B------:R-:W-:Y:S02]  /*0b20*/  IMAD.MOV.U32 R33, RZ, RZ, R3 ;  /* 0x000000ffff217224 */ /* 0x000fe400078e0003 */
[----:B------:R-:W-:Y:S01]  /*0b30*/  IMAD.MOV.U32 R58, RZ, RZ, R60 ;  /* 0x000000ffff3a7224 */ /* 0x000fe200078e003c */
[----:B------:R-:W-:Y:S01]  /*0b40*/  DMUL R24, R24, R24 ;  /* 0x0000001818187228 */ /* 0x000fe20000000000 */
[----:B------:R-:W-:-:S07]  /*0b50*/  IMAD.MOV.U32 R59, RZ, RZ, R61 ;  /* 0x000000ffff3b7224 */ /* 0x000fce00078e003d */
[----:B------:R-:W-:Y:S01]  /*0b60*/  DFMA R24, R4, R4, R24 ;  /* 0x000000040418722b */ /* 0x000fe20000000018 */
[----:B------:R-:W-:Y:S02]  /*0b70*/  IMAD.MOV.U32 R4, RZ, RZ, 0x0 ;  /* 0x00000000ff047424 */ /* 0x000fe400078e00ff */
[----:B------:R-:W-:-:S03]  /*0b80*/  IMAD.MOV.U32 R5, RZ, RZ, 0x3fd80000 ;  /* 0x3fd80000ff057424 */ /* 0x000fc600078e00ff */
[----:B------:R-:W0:Y:S04]  /*0b90*/  MUFU.RSQ64H R19, R25 ;  /* 0x0000001900137308 */ /* 0x000e280000001c00 */
[----:B------:R-:W-:-:S05]  /*0ba0*/  VIADD R18, R25, 0xfcb00000 ;  /* 0xfcb0000019127836 */ /* 0x000fca0000000000 */
[----:B------:R-:W-:Y:S01]  /*0bb0*/  ISETP.GE.U32.AND P0, PT, R18, 0x7ca00000, PT ;  /* 0x7ca000001200780c */ /* 0x000fe20003f06070 */
[----:B0-----:R-:W-:-:S08]  /*0bc0*/  DMUL R16, R18, R18 ;  /* 0x0000001212107228 */ /* 0x001fd00000000000 */
[----:B------:R-:W-:-:S08]  /*0bd0*/  DFMA R16, R24, -R16, 1 ;  /* 0x3ff000001810742b */ /* 0x000fd00000000810 */
[----:B------:R-:W-:Y:S02]  /*0be0*/  DFMA R4, R16, R4, 0.5 ;  /* 0x3fe000001004742b */ /* 0x000fe40000000004 */
[----:B------:R-:W-:-:S08]  /*0bf0*/  DMUL R26, R18, R16 ;  /* 0x00000010121a7228 */ /* 0x000fd00000000000 */
[----:B------:R-:W-:-:S08]  /*0c00*/  DFMA R26, R4, R26, R18 ;  /* 0x0000001a041a722b */ /* 0x000fd00000000012 */
[----:B------:R-:W-:Y:S02]  /*0c10*/  DMUL R4, R24, R26 ;  /* 0x0000001a18047228 */ /* 0x000fe40000000000 */
[----:B------:R-:W-:Y:S01]  /*0c20*/  VIADD R17, R27, 0xfff00000 ;  /* 0xfff000001b117836 */ /* 0x000fe20000000000 */
[----:B------:R-:W-:-:S05]  /*0c30*/  MOV R16, R26 ;  /* 0x0000001a00107202 */ /* 0x000fca0000000f00 */
[----:B------:R-:W-:-:S08]  /*0c40*/  DFMA R22, R4, -R4, R24 ;  /* 0x800000040416722b */ /* 0x000fd00000000018 */
[----:B------:R-:W-:Y:S01]  /*0c50*/  DFMA R20, R22, R16, R4 ;  /* 0x000000101614722b */ /* 0x000fe20000000004 */
[----:B------:R-:W-:Y:S10]  /*0c60*/  @!P0 BRA `(.L_x_10) ;  /* 0x0000000000248947 */ /* 0x000ff40003800000 */
[----:B------:R-:W-:Y:S01]  /*0c70*/  IMAD.MOV.U32 R21, RZ, RZ, R22 ;  /* 0x000000ffff157224 */ /* 0x000fe200078e0016 */
[----:B------:R-:W-:Y:S01]  /*0c80*/  MOV R20, R25 ;  /* 0x0000001900147202 */ /* 0x000fe20000000f00 */
[----:B------:R-:W-:Y:S01]  /*0c90*/  IMAD.MOV.U32 R16, RZ, RZ, R26 ;  /* 0x000000ffff107224 */ /* 0x000fe200078e001a */
[----:B------:R-:W-:Y:S01]  /*0ca0*/  MOV R26, 0xd00 ;  /* 0x00000d00001a7802 */ /* 0x000fe20000000f00 */
[----:B------:R-:W-:Y:S02]  /*0cb0*/  IMAD.MOV.U32 R19, RZ, RZ, R24 ;  /* 0x000000ffff137224 */ /* 0x000fe400078e0018 */
[----:B------:R-:W-:Y:S02]  /*0cc0*/  IMAD.MOV.U32 R22, RZ, RZ, R23 ;  /* 0x000000ffff167224 */ /* 0x000fe400078e0017 */
[----:B------:R-:W-:Y:S02]  /*0cd0*/  IMAD.MOV.U32 R23, RZ, RZ, R4 ;  /* 0x000000ffff177224 */ /* 0x000fe400078e0004 */
[----:B------:R-:W-:-:S07]  /*0ce0*/  IMAD.MOV.U32 R24, RZ, RZ, R5 ;  /* 0x000000ffff187224 */ /* 0x000fce00078e0005 */
[----:B------:R-:W-:Y:S05]  /*0cf0*/  CALL.REL.NOINC `($__internal_1_$__cuda_sm20_dsqrt_rn_f64_mediumpath_v1) ;  /* 0x0000001800047944 */ /* 0x000fea0003c00000 */
.L_x_10:
[----:B------:R-:W-:Y:S05]  /*0d00*/  BSYNC.RECONVERGENT B2 ;  /* 0x0000000000027941 */ /* 0x000fea0003800200 */
.L_x_9:
[----:B------:R-:W-:Y:S01]  /*0d10*/  UMOV UR6, 0x4590331d ;  /* 0x4590331d00067882 */ /* 0x000fe20000000000 */
[----:B------:R-:W-:Y:S01]  /*0d20*/  UMOV UR7, 0x3fe279a7 ;  /* 0x3fe279a700077882 */ /* 0x000fe20000000000 */
[----:B------:R-:W-:Y:S01]  /*0d30*/  BSSY.RECONVERGENT B2, `(.L_x_11) ;  /* 0x0000021000027945 */ /* 0x000fe20003800200 */
[----:B------:R-:W-:Y:S01]  /*0d40*/  DADD R24, R2, -UR6 ;  /* 0x8000000602187e29 */ /* 0x000fe20008000000 */
[----:B------:R-:W-:Y:S01]  /*0d50*/  UMOV UR6, 0x53d6a676 ;  /* 0x53d6a67600067882 */ /* 0x000fe20000000000 */
[----:B------:R-:W-:Y:S01]  /*0d60*/  DADD R2, R60, -1 ;  /* 0xbff000003c027429 */ /* 0x000fe20000000000 */
[----:B------:R-:W-:-:S05]  /*0d70*/  UMOV UR7, 0x3fe88df1 ;  /* 0x3fe88df100077882 */ /* 0x000fca0000000000 */
[----:B------:R-:W-:-:S08]  /*0d80*/  DMUL R24, R24, R24 ;  /* 0x0000001818187228 */ /* 0x000fd00000000000 */
[----:B------:R-:W-:Y:S01]  /*0d90*/  DFMA R24, R2, R2, R24 ;  /* 0x000000020218722b */ /* 0x000fe20000000018 */
[----:B------:R-:W-:Y:S01]  /*0da0*/  IMAD.MOV.U32 R2, RZ, RZ, 0x0 ;  /* 0x00000000ff027424 */ /* 0x000fe200078e00ff */
[----:B------:R-:W-:-:S04]  /*0db0*/  MOV R3, 0x3fd80000 ;  /* 0x3fd8000000037802 */ /* 0x000fc80000000f00 */
[----:B------:R-:W0:Y:S04]  /*0dc0*/  MUFU.RSQ64H R19, R25 ;  /* 0x0000001900137308 */ /* 0x000e280000001c00 */
[----:B------:R-:W-:-:S05]  /*0dd0*/  VIADD R18, R25, 0xfcb00000 ;  /* 0xfcb0000019127836 */ /* 0x000fca0000000000 */
[----:B------:R-:W-:Y:S01]  /*0de0*/  ISETP.GE.U32.AND P0, PT, R18, 0x7ca00000, PT ;  /* 0x7ca000001200780c */ /* 0x000fe20003f06070 */
[----:B0-----:R-:W-:-:S08]  /*0df0*/  DMUL R4, R18, R18 ;  /* 0x0000001212047228 */ /* 0x001fd00000000000 */
[----:B------:R-:W-:-:S08]  /*0e00*/  DFMA R4, R24, -R4, 1 ;  /* 0x3ff000001804742b */ /* 0x000fd00000000804 */
[----:B------:R-:W-:Y:S02]  /*0e10*/  DFMA R2, R4, R2, 0.5 ;  /* 0x3fe000000402742b */ /* 0x000fe40000000002 */
[----:B------:R-:W-:Y:S02]  /*0e20*/  DMUL R26, R18, R4 ;  /* 0x00000004121a7228 */ /* 0x000fe40000000000 */
[----:B------:R-:W-:-:S06]  /*0e30*/  DADD R4, R20, -UR6 ;  /* 0x8000000614047e29 */ /* 0x000fcc0008000000 */
[----:B------:R-:W-:-:S08]  /*0e40*/  DFMA R26, R2, R26, R18 ;  /* 0x0000001a021a722b */ /* 0x000fd00000000012 */
[----:B------:R-:W-:Y:S02]  /*0e50*/  DMUL R2, R24, R26 ;  /* 0x0000001a18027228 */ /* 0x000fe40000000000 */
[----:B------:R-:W-:Y:S02]  /*0e60*/  VIADD R17, R27, 0xfff00000 ;  /* 0xfff000001b117836 */ /* 0x000fe40000000000 */
[----:B------:R-:W-:-:S04]  /*0e70*/  IMAD.MOV.U32 R16, RZ, RZ, R26 ;  /* 0x000000ffff107224 */ /* 0x000fc800078e001a */
        /* <DEDUP_REMOVED lines=12> */
.L_x_12:
[----:B------:R-:W-:Y:S05]  /*0f40*/  BSYNC.RECONVERGENT B2 ;  /* 0x0000000000027941 */ /* 0x000fea0003800200 */
.L_x_11:
[----:B------:R-:W-:Y:S01]  /*0f50*/  UMOV UR6, 0x4590331d ;  /* 0x4590331d00067882 */ /* 0x000fe20000000000 */
[----:B------:R-:W-:Y:S01]  /*0f60*/  UMOV UR7, 0x3fe279a7 ;  /* 0x3fe279a700077882 */ /* 0x000fe20000000000 */
[----:B------:R-:W-:Y:S01]  /*0f70*/  BSSY.RECONVERGENT B2, `(.L_x_13) ;  /* 0x00000dd000027945 */ /* 0x000fe20003800200 */
[----:B------:R-:W-:-:S08]  /*0f80*/  DADD R20, R20, -UR6 ;  /* 0x8000000614147e29 */ /* 0x000fd00008000000 */
[----:B------:R-:W-:-:S06]  /*0f90*/  DSETP.GT.AND P0, PT, R4, R20, PT ;  /* 0x000000140400722a */ /* 0x000fcc0003f04000 */
[----:B------:R-:W-:Y:S02]  /*0fa0*/  FSEL R34, R20, R4, P0 ;  /* 0x0000000414227208 */ /* 0x000fe40000000000 */
[----:B------:R-:W-:Y:S02]  /*0fb0*/  FSEL R35, R21, R5, P0 ;  /* 0x0000000515237208 */ /* 0x000fe40000000000 */
[----:B------:R-:W-:-:S04]  /*0fc0*/  PLOP3.LUT P0, PT, PT, PT, PT, 0x80, 0x8 ;  /* 0x000000000008781c */ /* 0x000fc80003f0f070 */
[----:B------:R-:W-:-:S14]  /*0fd0*/  DSETP.GEU.AND P2, PT, R34, UR8, PT ;  /* 0x0000000822007e2a */ /* 0x000fdc000bf4e000 */
[----:B------:R-:W-:Y:S01]  /*0fe0*/  @!P2 DSETP.GEU.AND P1, PT, R60, RZ, PT ;  /* 0x000000ff3c00a22a */ /* 0x000fe20003f2e000 */
[----:B------:R-:W-:Y:S01]  /*0ff0*/  @!P2 VIADD R4, R8, 0x1 ;  /* 0x000000010804a836 */ /* 0x000fe20000000000 */
[----:B------:R-:W-:Y:S01]  /*1000*/  @!P2 MOV R3, R53 ;  /* 0x000000350003a202 */ /* 0x000fe20000000f00 */
[----:B------:R-:W-:Y:S02]  /*1010*/  @!P2 VIADD R9, R9, 0x1 ;  /* 0x000000010909a836 */ /* 0x000fe40000000000 */
[----:B------:R-:W-:Y:S01]  /*1020*/  @!P2 IMAD.MOV.U32 R2, RZ, RZ, R52 ;  /* 0x000000ffff02a224 */ /* 0x000fe200078e0034 */
[----:B------:R-:W-:Y:S01]  /*1030*/  @!P2 PLOP3.LUT P0, PT, P1, PT, PT, 0x80, 0x8 ;  /* 0x000000000008a81c */ /* 0x000fe20000f0f070 */
[----:B------:R-:W-:Y:S02]  /*1040*/  @!P2 IMAD.MOV.U32 R60, RZ, RZ, R54 ;  /* 0x000000ffff3ca224 */ /* 0x000fe400078e0036 */
[----:B------:R-:W-:-:S10]  /*1050*/  @!P2 IMAD.MOV.U32 R61, RZ, RZ, R55 ;  /* 0x000000ffff3da224 */ /* 0x000fd400078e0037 */
[----:B------:R-:W-:-:S04]  /*1060*/  @!P0 IMAD.MOV R4, RZ, RZ, R8 ;  /* 0x000000ffff048224 */ /* 0x000fc800078e0208 */
[----:B------:R-:W-:Y:S01]  /*1070*/  @!P2 IMAD.MOV.U32 R8, RZ, RZ, R4 ;  /* 0x000000ffff08a224 */ /* 0x000fe200078e0004 */
[----:B------:R-:W-:Y:S06]  /*1080*/  @!P2 BRA `(.L_x_14) ;  /* 0x0000000c002ca947 */ /* 0x000fec0003800000 */
[----:B------:R-:W-:Y:S01]  /*1090*/  ISETP.NE.AND P0, PT, R56, 0x1, PT ;  /* 0x000000013800780c */ /* 0x000fe20003f05270 */
[----:B------:R-:W-:Y:S01]  /*10a0*/  BSSY.RECONVERGENT B3, `(.L_x_15) ;  /* 0x000004a000037945 */ /* 0x000fe20003800200 */
[----:B------:R-:W-:Y:S02]  /*10b0*/  IMAD.MOV.U32 R48, RZ, RZ, 0x2 ;  /* 0x00000002ff307424 */ /* 0x000fe400078e00ff */
[----:B------:R-:W-:Y:S02]  /*10c0*/  IMAD.MOV.U32 R16, RZ, RZ, R47 ;  /* 0x000000ffff107224 */ /* 0x000fe400078e002f */
[----:B------:R-:W-:-:S07]  /*10d0*/  IMAD.MOV.U32 R49, RZ, RZ, R57 ;  /* 0x000000ffff317224 */ /* 0x000fce00078e0039 */
[----:B------:R-:W-:Y:S05]  /*10e0*/  @!P0 BRA `(.L_x_16) ;  /* 0x0000000400148947 */ /* 0x000fea0003800000 */
[----:B------:R-:W-:-:S13]  /*10f0*/  ISETP.NE.AND P0, PT, R56, 0x3, PT ;  /* 0x000000033800780c */ /* 0x000fda0003f05270 */
[----:B------:R-:W-:Y:S05]  /*1100*/  @!P0 BRA `(.L_x_17) ;  /* 0x0000000000208947 */ /* 0x000fea0003800000 */
[----:B------:R-:W-:-:S13]  /*1110*/  ISETP.NE.AND P0, PT, R56, 0x2, PT ;  /* 0x000000023800780c */ /* 0x000fda0003f05270 */
[----:B------:R-:W-:Y:S01]  /*1120*/  @!P0 MOV R48, 0x3 ;  /* 0x0000000300308802 */ /* 0x000fe20000000f00 */
[--C-:B------:R-:W-:Y:S02]  /*1130*/  @!P0 IMAD.MOV.U32 R49, RZ, RZ, R57.reuse ;  /* 0x000000ffff318224 */ /* 0x100fe400078e0039 */
[----:B------:R-:W-:Y:S02]  /*1140*/  @!P0 IMAD.MOV.U32 R16, RZ, RZ, R10 ;  /* 0x000000ffff108224 */ /* 0x000fe400078e000a */
[----:B------:R-:W-:Y:S02]  /*1150*/  @P0 VIADD R48, R56, 0x1 ;  /* 0x0000000138300836 */ /* 0x000fe40000000000 */
[----:B------:R-:W-:Y:S02]  /*1160*/  @P0 IMAD.MOV.U32 R49, RZ, RZ, R57 ;  /* 0x000000ffff310224 */ /* 0x000fe400078e0039 */
[----:B------:R-:W-:Y:S01]  /*1170*/  @P0 IMAD.MOV.U32 R16, RZ, RZ, R11 ;  /* 0x000000ffff100224 */ /* 0x000fe200078e000b */
[----:B------:R-:W-:Y:S06]  /*1180*/  BRA `(.L_x_16) ;  /* 0x0000000000ec7947 */ /* 0x000fec0003800000 */
.L_x_17:
[----:B------:R-:W-:Y:S01]  /*1190*/  VIADD R7, R7, 0x1 ;  /* 0x0000000107077836 */ /* 0x000fe20000000000 */
[----:B------:R-:W-:Y:S03]  /*11a0*/  BSSY.RECONVERGENT B4, `(.L_x_18) ;  /* 0x000000c000047945 */ /* 0x000fe60003800200 */
[C---:B------:R-:W-:Y:S01]  /*11b0*/  IMAD.WIDE.U32 R16, R7.reuse, -0x2daee0ad, RZ ;  /* 0xd2511f5307107825 */ /* 0x040fe200078e00ff */
[----:B------:R-:W-:-:S13]  /*11c0*/  ISETP.NE.AND P0, PT, R7, RZ, PT ;  /* 0x000000ff0700720c */ /* 0x000fda0003f05270 */
[----:B------:R-:W-:Y:S05]  /*11d0*/  @P0 BRA `(.L_x_19) ;  /* 0x0000000000200947 */ /* 0x000fea0003800000 */
[----:B------:R-:W-:-:S04]  /*11e0*/  IADD3 R6, PT, PT, R6, 0x1, RZ ;  /* 0x0000000106067810 */ /* 0x000fc80007ffe0ff */
[----:B------:R-:W-:-:S13]  /*11f0*/  ISETP.NE.AND P0, PT, R6, RZ, PT ;  /* 0x000000ff0600720c */ /* 0x000fda0003f05270 */
[----:B------:R-:W-:Y:S02]  /*1200*/  @!P0 VIADD R0, R0, 0x1 ;  /* 0x0000000100008836 */ /* 0x000fe40000000000 */
[----:B------:R-:W-:Y:S02]  /*1210*/  @!P0 VIADD R2, R44, 0x1 ;  /* 0x000000012c028836 */ /* 0x000fe40000000000 */
[----:B------:R-:W-:Y:S01]  /*1220*/  @!P0 IMAD.MOV.U32 R6, RZ, RZ, RZ ;  /* 0x000000ffff068224 */ /* 0x000fe200078e00ff */
[----:B------:R-:W-:-:S13]  /*1230*/  ISETP.NE.AND P1, PT, R0, RZ, !P0 ;  /* 0x000000ff0000720c */ /* 0x000fda0004725270 */
[----:B------:R-:W-:-:S04]  /*1240*/  @P1 IMAD.MOV R2, RZ, RZ, R44 ;  /* 0x000000ffff021224 */ /* 0x000fc800078e022c */
[----:B------:R-:W-:-:S07]  /*1250*/  @!P0 IMAD.MOV.U32 R44, RZ, RZ, R2 ;  /* 0x000000ffff2c8224 */ /* 0x000fce00078e0002 */
.L_x_19:
[----:B------:R-:W-:Y:S05]  /*1260*/  BSYNC.RECONVERGENT B4 ;  /* 0x0000000000047941 */ /* 0x000fea0003800200 */
.L_x_18:
[----:B------:R-:W-:Y:S01]  /*1270*/  IMAD.WIDE.U32 R10, R0, -0x326172a9, RZ ;  /* 0xcd9e8d57000a7825 */ /* 0x000fe200078e00ff */
[----:B------:R-:W-:Y:S01]  /*1280*/  LOP3.LUT R2, R44, UR13, R17, 0x96, !PT ;  /* 0x0000000d2c027c12 */ /* 0x000fe2000f8e9611 */
[----:B------:R-:W-:Y:S02]  /*1290*/  UIADD3 UR6, UPT, UPT, UR12, -0x61c88647, URZ ;  /* 0x9e3779b90c067890 */ /* 0x000fe4000fffe0ff */
[----:B------:R-:W-:Y:S01]  /*12a0*/  UIADD3 UR7, UPT, UPT, UR13, -0x4498517b, URZ ;  /* 0xbb67ae850d077890 */ /* 0x000fe2000fffe0ff */
[----:B------:R-:W-:Y:S01]  /*12b0*/  LOP3.LUT R4, R6, UR12, R11, 0x96, !PT ;  /* 0x0000000c06047c12 */ /* 0x000fe2000f8e960b */
[----:B------:R-:W-:-:S04]  /*12c0*/  IMAD.WIDE.U32 R2, R2, -0x326172a9, RZ ;  /* 0xcd9e8d5702027825 */ /* 0x000fc800078e00ff */
[----:B------:R-:W-:Y:S01]  /*12d0*/  IMAD.WIDE.U32 R4, R4, -0x2daee0ad, RZ ;  /* 0xd2511f5304047825 */ /* 0x000fe200078e00ff */
[----:B------:R-:W-:-:S03]  /*12e0*/  LOP3.LUT R17, R10, UR6, R3, 0x96, !PT ;  /* 0x000000060a117c12 */ /* 0x000fc6000f8e9603 */
[----:B------:R-:W-:Y:S01]  /*12f0*/  IMAD.MOV.U32 R48, RZ, RZ, RZ ;  /* 0x000000ffff307224 */ /* 0x000fe200078e00ff */
[----:B------:R-:W-:Y:S01]  /*1300*/  LOP3.LUT R10, R16, UR7, R5, 0x96, !PT ;  /* 0x00000007100a7c12 */ /* 0x000fe2000f8e9605 */
[----:B------:R-:W-:-:S04]  /*1310*/  IMAD.WIDE.U32 R16, R17, -0x2daee0ad, RZ ;  /* 0xd2511f5311107825 */ /* 0x000fc800078e00ff */
[----:B------:R-:W-:Y:S01]  /*1320*/  IMAD.WIDE.U32 R10, R10, -0x326172a9, RZ ;  /* 0xcd9e8d570a0a7825 */ /* 0x000fe200078e00ff */
[----:B------:R-:W-:-:S04]  /*1330*/  LOP3.LUT R3, R43, R4, R17, 0x96, !PT ;  /* 0x000000042b037212 */ /* 0x000fc800078e9611 */
[----:B------:R-:W-:Y:S01]  /*1340*/  LOP3.LUT R4, R42, R2, R11, 0x96, !PT ;  /* 0x000000022a047212 */ /* 0x000fe200078e960b */
        /* <DEDUP_REMOVED lines=26> */
[----:B------:R-:W-:-:S03]  /*14f0*/  LOP3.LUT R11, R13, R16, R5, 0x96, !PT ;  /* 0x000000100d0b7212 */ /* 0x000fc600078e9605 */
[----:B------:R-:W-:Y:S01]  /*1500*/  IMAD.MOV.U32 R47, RZ, RZ, R4 ;  /* 0x000000ffff2f7224 */ /* 0x000fe200078e0004 */
[----:B------:R-:W-:Y:S01]  /*1510*/  LOP3.LUT R10, R12, R10, R3, 0x96, !PT ;  /* 0x0000000a0c0a7212 */ /* 0x000fe200078e9603 */
[----:B------:R-:W-:Y:S01]  /*1520*/  IMAD.MOV.U32 R16, RZ, RZ, R57 ;  /* 0x000000ffff107224 */ /* 0x000fe200078e0039 */
[----:B------:R-:W-:-:S07]  /*1530*/  MOV R49, R2 ;  /* 0x0000000200317202 */ /* 0x000fce0000000f00 */
.L_x_16:
[----:B------:R-:W-:Y:S05]  /*1540*/  BSYNC.RECONVERGENT B3 ;  /* 0x0000000000037941 */ /* 0x000fea0003800200 */
.L_x_15:
[----:B------:R-:W0:Y:S01]  /*1550*/  I2F.F64.U32 R4, R16 ;  /* 0x0000001000047312 */ /* 0x000e220000201800 */
[----:B------:R-:W-:Y:S01]  /*1560*/  IMAD.MOV.U32 R2, RZ, RZ, 0x0 ;  /* 0x00000000ff027424 */ /* 0x000fe200078e00ff */
[----:B------:R-:W-:Y:S01]  /*1570*/  UMOV UR6, 0x54442d18 ;  /* 0x54442d1800067882 */ /* 0x000fe20000000000 */
[----:B------:R-:W-:Y:S01]  /*1580*/  IMAD.MOV.U32 R3, RZ, RZ, 0x3df00000 ;  /* 0x3df00000ff037424 */ /* 0x000fe200078e00ff */
[----:B------:R-:W-:Y:S01]  /*1590*/  UMOV UR7, 0x401921fb ;  /* 0x401921fb00077882 */ /* 0x000fe20000000000 */
[----:B------:R-:W-:Y:S01]  /*15a0*/  BSSY.RECONVERGENT B3, `(.L_x_20) ;  /* 0x0000022000037945 */ /* 0x000fe20003800200 */
[----:B------:R-:W-:-:S03]  /*15b0*/  IMAD.MOV.U32 R60, RZ, RZ, 0x1 ;  /* 0x00000001ff3c7424 */ /* 0x000fc600078e00ff */
[----:B0-----:R-:W-:Y:S01]  /*15c0*/  DFMA R2, R4, R2, 2.3283064365386962891e-10 ;  /* 0x3df000000402742b */ /* 0x001fe20000000002 */
[----:B------:R-:W-:Y:S01]  /*15d0*/  IMAD.MOV.U32 R4, RZ, RZ, R50 ;  /* 0x000000ffff047224 */ /* 0x000fe200078e0032 */
[----:B------:R-:W-:-:S06]  /*15e0*/  MOV R5, R51 ;  /* 0x0000003300057202 */ /* 0x000fcc0000000f00 */
[----:B------:R-:W-:-:S08]  /*15f0*/  DMUL R56, R2, UR6 ;  /* 0x0000000602387c28 */ /* 0x000fd00008000000 */
[----:B------:R-:W-:-:S14]  /*1600*/  DSETP.NEU.AND P2, PT, R56, +INF , PT ;  /* 0x7ff000003800742a */ /* 0x000fdc0003f4d000 */
[----:B------:R-:W-:Y:S05]  /*1610*/  @!P2 BRA `(.L_x_21) ;  /* 0x000000000068a947 */ /* 0x000fea0003800000 */
[----:B------:R-:W-:Y:S01]  /*1620*/  UMOV UR6, 0x6dc9c883 ;  /* 0x6dc9c88300067882 */ /* 0x000fe20000000000 */
[----:B------:R-:W-:Y:S01]  /*1630*/  UMOV UR7, 0x3fe45f30 ;  /* 0x3fe45f3000077882 */ /* 0x000fe20000000000 */
[C---:B------:R-:W-:Y:S01]  /*1640*/  DSETP.GE.AND P0, PT, R56.reuse, 2.14748364800000000000e+09, PT ;  /* 0x41e000003800742a */ /* 0x040fe20003f06000 */
[----:B------:R-:W-:Y:S01]  /*1650*/  BSSY.RECONVERGENT B4, `(.L_x_22) ;  /* 0x0000015000047945 */ /* 0x000fe20003800200 */
[----:B------:R-:W-:Y:S01]  /*1660*/  DMUL R2, R56, UR6 ;  /* 0x0000000638027c28 */ /* 0x000fe20008000000 */
[----:B------:R-:W-:Y:S01]  /*1670*/  UMOV UR6, 0x54442d18 ;  /* 0x54442d1800067882 */ /* 0x000fe20000000000 */
[----:B------:R-:W-:-:S04]  /*1680*/  UMOV UR7, 0x3ff921fb ;  /* 0x3ff921fb00077882 */ /* 0x000fc80000000000 */
[----:B------:R-:W0:Y:S08]  /*1690*/  F2I.F64 R60, R2 ;  /* 0x00000002003c7311 */ /* 0x000e300000301100 */
[----:B0-----:R-:W0:Y:S02]  /*16a0*/  I2F.F64 R2, R60 ;  /* 0x0000003c00027312 */ /* 0x001e240000201c00 */
[----:B0-----:R-:W-:Y:S01]  /*16b0*/  DFMA R4, R2, -UR6, R56 ;  /* 0x8000000602047c2b */ /* 0x001fe20008000038 */
[----:B------:R-:W-:Y:S01]  /*16c0*/  UMOV UR6, 0x33145c00 ;  /* 0x33145c0000067882 */ /* 0x000fe20000000000 */
[----:B------:R-:W-:-:S06]  /*16d0*/  UMOV UR7, 0x3c91a626 ;  /* 0x3c91a62600077882 */ /* 0x000fcc0000000000 */
[----:B------:R-:W-:Y:S01]  /*16e0*/  DFMA R4, R2, -UR6, R4 ;  /* 0x8000000602047c2b */ /* 0x000fe20008000004 */
[----:B------:R-:W-:Y:S01]  /*16f0*/  UMOV UR6, 0x252049c0 ;  /* 0x252049c000067882 */ /* 0x000fe20000000000 */
[----:B------:R-:W-:-:S06]  /*1700*/  UMOV UR7, 0x397b839a ;  /* 0x397b839a00077882 */ /* 0x000fcc0000000000 */
[----:B------:R-:W-:Y:S01]  /*1710*/  DFMA R4, R2, -UR6, R4 ;  /* 0x8000000602047c2b */ /* 0x000fe20008000004 */
[----:B------:R-:W-:Y:S10]  /*1720*/  @!P0 BRA `(.L_x_23) ;  /* 0x00000000001c8947 */ /* 0x000ff40003800000 */
[----:B------:R-:W-:Y:S01]  /*1730*/  IMAD.MOV.U32 R21, RZ, RZ, R56 ;  /* 0x000000ffff157224 */ /* 0x000fe200078e0038 */
[----:B------:R-:W-:Y:S01]  /*1740*/  MOV R17, 0x1770 ;  /* 0x0000177000117802 */ /* 0x000fe20000000f00 */
[----:B------:R-:W-:-:S07]  /*1750*/  IMAD.MOV.U32 R16, RZ, RZ, R57 ;  /* 0x000000ffff107224 */ /* 0x000fce00078e0039 */
[----:B------:R-:W-:Y:S05]  /*1760*/  CALL.REL.NOINC `($_Z10wos_kernelPKdS0_PKjPdidy$__internal_trig_reduction_slowpathd) ;  /* 0x0000001000247944 */ /* 0x000fea0003c00000 */
[----:B------:R-:W-:Y:S02]  /*1770*/  IMAD.MOV.U32 R60, RZ, RZ, R20 ;  /* 0x000000ffff3c7224 */ /* 0x000fe400078e0014 */
[----:B------:R-:W-:Y:S02]  /*1780*/  IMAD.MOV.U32 R4, RZ, RZ, R2 ;  /* 0x000000ffff047224 */ /* 0x000fe400078e0002 */
[----:B------:R-:W-:-:S07]  /*1790*/  IMAD.MOV.U32 R5, RZ, RZ, R3 ;  /* 0x000000ffff057224 */ /* 0x000fce00078e0003 */
.L_x_23:
[----:B------:R-:W-:Y:S05]  /*17a0*/  BSYNC.RECONVERGENT B4 ;  /* 0x0000000000047941 */ /* 0x000fea0003800200 */
.L_x_22:
[----:B------:R-:W-:-:S07]  /*17b0*/  VIADD R60, R60, 0x1 ;  /* 0x000000013c3c7836 */ /* 0x000fce0000000000 */
.L_x_21:
[----:B------:R-:W-:Y:S05]  /*17c0*/  BSYNC.RECONVERGENT B3 ;  /* 0x0000000000037941 */ /* 0x000fea0003800200 */
.L_x_20:
[----:B------:R-:W-:-:S04]  /*17d0*/  SHF.L.U32 R2, R60, 0x6, RZ ;  /* 0x000000063c027819 */ /* 0x000fc800000006ff */
[----:B------:R-:W-:-:S04]  /*17e0*/  LOP3.LUT R2, R2, 0x40, RZ, 0xc0, !PT ;  /* 0x0000004002027812 */ /* 0x000fc800078ec0ff */
[----:B------:R-:W-:-:S05]  /*17f0*/  IADD3 R24, P0, PT, R2, UR10, RZ ;  /* 0x0000000a02187c10 */ /* 0x000fca000ff1e0ff */
[----:B------:R-:W-:-:S05]  /*1800*/  IMAD.X R25, RZ, RZ, UR11, P0 ;  /* 0x0000000bff197e24 */ /* 0x000fca00080e06ff */
[----:B------:R-:W2:Y:S01]  /*1810*/  LDG.E.128.CONSTANT R16, desc[UR4][R24.64] ;  /* 0x0000000418107981 */ /* 0x000ea2000c1e9d00 */
[----:B------:R-:W-:Y:S01]  /*1820*/  LOP3.LUT R2, R60, 0x1, RZ, 0xc0, !PT ;  /* 0x000000013c027812 */ /* 0x000fe200078ec0ff */
[----:B------:R-:W-:-:S03]  /*1830*/  IMAD.MOV.U32 R20, RZ, RZ, 0x20fd8164 ;  /* 0x20fd8164ff147424 */ /* 0x000fc600078e00ff */
[----:B------:R-:W-:Y:S01]  /*1840*/  ISETP.NE.U32.AND P0, PT, R2, 0x1, PT ;  /* 0x000000010200780c */ /* 0x000fe20003f05070 */
[----:B------:R-:W-:-:S03]  /*1850*/  IMAD.MOV.U32 R2, RZ, RZ, 0x3da8ff83 ;  /* 0x3da8ff83ff027424 */ /* 0x000fc600078e00ff */
[----:B------:R-:W-:Y:S02]  /*1860*/  FSEL R20, R20, -8.06006814911005101289e+34, !P0 ;  /* 0xf9785eba14147808 */ /* 0x000fe40004000000 */
[----:B------:R-:W-:Y:S01]  /*1870*/  FSEL R21, -R2, 0.11223486810922622681, !P0 ;  /* 0x3de5db6502157808 */ /* 0x000fe20004000100 */
[----:B------:R-:W-:-:S08]  /*1880*/  DMUL R2, R4, R4 ;  /* 0x0000000404027228 */ /* 0x000fd00000000000 */
[C---:B--2---:R-:W-:Y:S01]  /*1890*/  DFMA R16, R2.reuse, R20, R16 ;  /* 0x000000140210722b */ /* 0x044fe20000000010 */
[----:B------:R-:W2:Y:S04]  /*18a0*/  LDG.E.128.CONSTANT R20, desc[UR4][R24.64+0x10] ;  /* 0x0000100418147981 */ /* 0x000ea8000c1e9d00 */
[----:B------:R-:W3:Y:S03]  /*18b0*/  LDG.E.128.CONSTANT R24, desc[UR4][R24.64+0x20] ;  /* 0x0000200418187981 */ /* 0x000ee6000c1e9d00 */
[C---:B------:R-:W-:Y:S01]  /*18c0*/  DFMA R16, R2.reuse, R16, R18 ;  /* 0x000000100210722b */ /* 0x040fe20000000012 */
[----:B------:R-:W-:Y:S07]  /*18d0*/  BSSY.RECONVERGENT B3, `(.L_x_24) ;  /* 0x0000027000037945 */ /* 0x000fee0003800200 */
[----:B--2---:R-:W-:-:S08]  /*18e0*/  DFMA R16, R2, R16, R20 ;  /* 0x000000100210722b */ /* 0x004fd00000000014 */
[----:B------:R-:W-:-:S08]  /*18f0*/  DFMA R16, R2, R16, R22 ;  /* 0x000000100210722b */ /* 0x000fd00000000016 */
[----:B---3--:R-:W-:-:S08]  /*1900*/  DFMA R16, R2, R16, R24 ;  /* 0x000000100210722b */ /* 0x008fd00000000018 */
[----:B------:R-:W-:-:S08]  /*1910*/  DFMA R16, R2, R16, R26 ;  /* 0x000000100210722b */ /* 0x000fd0000000001a */
[----:B------:R-:W-:Y:S02]  /*1920*/  DFMA R4, R16, R4, R4 ;  /* 0x000000041004722b */ /* 0x000fe40000000004 */
[----:B------:R-:W-:-:S10]  /*1930*/  DFMA R2, R2, R16, 1 ;  /* 0x3ff000000202742b */ /* 0x000fd40000000010 */
[----:B------:R-:W-:Y:S02]  /*1940*/  FSEL R2, R2, R4, !P0 ;  /* 0x0000000402027208 */ /* 0x000fe40004000000 */
[----:B------:R-:W-:Y:S02]  /*1950*/  FSEL R3, R3, R5, !P0 ;  /* 0x0000000503037208 */ /* 0x000fe40004000000 */
[----:B------:R-:W-:-:S04]  /*1960*/  LOP3.LUT P0, RZ, R60, 0x2, RZ, 0xc0, !PT ;  /* 0x000000023cff7812 */ /* 0x000fc8000780c0ff */
[----:B------:R-:W-:-:S10]  /*1970*/  DADD R4, RZ, -R2 ;  /* 0x00000000ff047229 */ /* 0x000fd40000000802 */
[----:B------:R-:W-:Y:S01]  /*1980*/  FSEL R60, R2, R4, !P0 ;  /* 0x00000004023c7208 */ /* 0x000fe20004000000 */
[----:B------:R-:W-:Y:S01]  /*1990*/  IMAD.MOV.U32 R2, RZ, RZ, R50 ;  /* 0x000000ffff027224 */ /* 0x000fe200078e0032 */
[----:B------:R-:W-:Y:S01]  /*19a0*/  FSEL R61, R3, R5, !P0 ;  /* 0x00000005033d7208 */ /* 0x000fe20004000000 */
[----:B------:R-:W-:-:S05]  /*19b0*/  IMAD.MOV.U32 R3, RZ, RZ, R51 ;  /* 0x000000ffff037224 */ /* 0x000fca00078e0033 */
[----:B------:R-:W-:Y:S01]  /*19c0*/  DFMA R60, R34, R60, R58 ;  /* 0x0000003c223c722b */ /* 0x000fe2000000003a */
[----:B------:R-:W-:Y:S01]  /*19d0*/  IMAD.MOV.U32 R58, RZ, RZ, RZ ;  /* 0x000000ffff3a7224 */ /* 0x000fe200078e00ff */
[----:B------:R-:W-:Y:S09]  /*19e0*/  @!P2 BRA `(.L_x_25) ;  /* 0x000000000054a947 */ /* 0x000ff20003800000 */
[----:B------:R-:W-:Y:S01]  /*19f0*/  UMOV UR6, 0x6dc9c883 ;  /* 0x6dc9c88300067882 */ /* 0x000fe20000000000 */
[----:B------:R-:W-:Y:S01]  /*1a00*/  UMOV UR7, 0x3fe45f30 ;  /* 0x3fe45f3000077882 */ /* 0x000fe20000000000 */
[C---:B------:R-:W-:Y:S02]  /*1a10*/  DSETP.GE.AND P0, PT, R56.reuse, 2.14748364800000000000e+09, PT ;  /* 0x41e000003800742a */ /* 0x040fe40003f06000 */
[----:B------:R-:W-:Y:S01]  /*1a20*/  DMUL R58, R56, UR6 ;  /* 0x00000006383a7c28 */ /* 0x000fe20008000000 */
[----:B------:R-:W-:Y:S01]  /*1a30*/  UMOV UR6, 0x54442d18 ;  /* 0x54442d1800067882 */ /* 0x000fe20000000000 */
[----:B------:R-:W-:-:S08]  /*1a40*/  UMOV UR7, 0x3ff921fb ;  /* 0x3ff921fb00077882 */ /* 0x000fd00000000000 */
        /* <DEDUP_REMOVED lines=10> */
[----:B------:R-:W-:Y:S01]  /*1af0*/  MOV R21, R56 ;  /* 0x0000003800157202 */ /* 0x000fe20000000f00 */
[----:B------:R-:W-:Y:S01]  /*1b00*/  IMAD.MOV.U32 R16, RZ, RZ, R57 ;  /* 0x000000ffff107224 */ /* 0x000fe200078e0039 */
[----:B------:R-:W-:-:S07]  /*1b10*/  MOV R17, 0x1b30 ;  /* 0x00001b3000117802 */ /* 0x000fce0000000f00 */
[----:B------:R-:W-:Y:S05]  /*1b20*/  CALL.REL.NOINC `($_Z10wos_kernelPKdS0_PKjPdidy$__internal_trig_reduction_slowpathd) ;  /* 0x0000000c00347944 */ /* 0x000fea0003c00000 */
[----:B------:R-:W-:-:S07]  /*1b30*/  IMAD.MOV.U32 R58, RZ, RZ, R20 ;  /* 0x000000ffff3a7224 */ /* 0x000fce00078e0014 */
.L_x_25:
[----:B------:R-:W-:Y:S05]  /*1b40*/  BSYNC.RECONVERGENT B3 ;  /* 0x0000000000037941 */ /* 0x000fea0003800200 */
.L_x_24:
[----:B------:R-:W-:-:S05]  /*1b50*/  IMAD.SHL.U32 R4, R58, 0x40, RZ ;  /* 0x000000403a047824 */ /* 0x000fca00078e00ff */
[----:B------:R-:W-:-:S04]  /*1b60*/  LOP3.LUT R4, R4, 0x40, RZ, 0xc0, !PT ;  /* 0x0000004004047812 */ /* 0x000fc800078ec0ff */
[----:B------:R-:W-:-:S05]  /*1b70*/  IADD3 R62, P0, PT, R4, UR10, RZ ;  /* 0x0000000a043e7c10 */ /* 0x000fca000ff1e0ff */
[----:B------:R-:W-:-:S05]  /*1b80*/  IMAD.X R63, RZ, RZ, UR11, P0 ;  /* 0x0000000bff3f7e24 */ /* 0x000fca00080e06ff */
[----:B------:R-:W2:Y:S04]  /*1b90*/  LDG.E.128.CONSTANT R16, desc[UR4][R62.64] ;  /* 0x000000043e107981 */ /* 0x000ea8000c1e9d00 */
[----:B------:R-:W3:Y:S04]  /*1ba0*/  LDG.E.128.CONSTANT R20, desc[UR4][R62.64+0x10] ;  /* 0x000010043e147981 */ /* 0x000ee8000c1e9d00 */
[----:B------:R-:W4:Y:S01]  /*1bb0*/  LDG.E.128.CONSTANT R24, desc[UR4][R62.64+0x20] ;  /* 0x000020043e187981 */ /* 0x000f22000c1e9d00 */
[----:B------:R-:W-:Y:S01]  /*1bc0*/  LOP3.LUT R4, R58, 0x1, RZ, 0xc0, !PT ;  /* 0x000000013a047812 */ /* 0x000fe200078ec0ff */
[----:B------:R-:W-:Y:S01]  /*1bd0*/  IMAD.MOV.U32 R5, RZ, RZ, 0x3da8ff83 ;  /* 0x3da8ff83ff057424 */ /* 0x000fe200078e00ff */
[----:B------:R-:W-:-:S02]  /*1be0*/  DMUL R56, R2, R2 ;  /* 0x0000000202387228 */ /* 0x000fc40000000000 */
[----:B------:R-:W-:Y:S01]  /*1bf0*/  ISETP.NE.U32.AND P0, PT, R4, 0x1, PT ;  /* 0x000000010400780c */ /* 0x000fe20003f05070 */
[----:B------:R-:W-:-:S03]  /*1c00*/  IMAD.MOV.U32 R4, RZ, RZ, 0x20fd8164 ;  /* 0x20fd8164ff047424 */ /* 0x000fc600078e00ff */
[----:B------:R-:W-:Y:S02]  /*1c10*/  FSEL R5, -R5, 0.11223486810922622681, !P0 ;  /* 0x3de5db6505057808 */ /* 0x000fe40004000100 */
[----:B------:R-:W-:-:S06]  /*1c20*/  FSEL R4, R4, -8.06006814911005101289e+34, !P0 ;  /* 0xf9785eba04047808 */ /* 0x000fcc0004000000 */
[----:B--2---:R-:W-:-:S08]  /*1c30*/  DFMA R4, R56, R4, R16 ;  /* 0x000000043804722b */ /* 0x004fd00000000010 */
[----:B------:R-:W-:-:S08]  /*1c40*/  DFMA R4, R56, R4, R18 ;  /* 0x000000043804722b */ /* 0x000fd00000000012 */
[----:B---3--:R-:W-:-:S08]  /*1c50*/  DFMA R4, R56, R4, R20 ;  /* 0x000000043804722b */ /* 0x008fd00000000014 */
[----:B------:R-:W-:-:S08]  /*1c60*/  DFMA R4, R56, R4, R22 ;  /* 0x000000043804722b */ /* 0x000fd00000000016 */
[----:B----4-:R-:W-:-:S08]  /*1c70*/  DFMA R4, R56, R4, R24 ;  /* 0x000000043804722b */ /* 0x010fd00000000018 */
[----:B------:R-:W-:-:S08]  /*1c80*/  DFMA R4, R56, R4, R26 ;  /* 0x000000043804722b */ /* 0x000fd0000000001a */
[----:B------:R-:W-:Y:S02]  /*1c90*/  DFMA R2, R4, R2, R2 ;  /* 0x000000020402722b */ /* 0x000fe40000000002 */
[----:B------:R-:W-:Y:S01]  /*1ca0*/  DFMA R4, R56, R4, 1 ;  /* 0x3ff000003804742b */ /* 0x000fe20000000004 */
[----:B------:R-:W-:Y:S01]  /*1cb0*/  MOV R57, R49 ;  /* 0x0000003100397202 */ /* 0x000fe20000000f00 */
[----:B------:R-:W-:-:S08]  /*1cc0*/  IMAD.MOV.U32 R56, RZ, RZ, R48 ;  /* 0x000000ffff387224 */ /* 0x000fd000078e0030 */
[----:B------:R-:W-:Y:S02]  /*1cd0*/  FSEL R2, R4, R2, !P0 ;  /* 0x0000000204027208 */ /* 0x000fe40004000000 */
[----:B------:R-:W-:Y:S02]  /*1ce0*/  FSEL R3, R5, R3, !P0 ;  /* 0x0000000305037208 */ /* 0x000fe40004000000 */
[----:B------:R-:W-:-:S04]  /*1cf0*/  LOP3.LUT P0, RZ, R58, 0x2, RZ, 0xc0, !PT ;  /* 0x000000023aff7812 */ /* 0x000fc8000780c0ff */
[----:B------:R-:W-:-:S10]  /*1d00*/  DADD R4, RZ, -R2 ;  /* 0x00000000ff047229 */ /* 0x000fd40000000802 */
[----:B------:R-:W-:Y:S02]  /*1d10*/  FSEL R2, R2, R4, !P0 ;  /* 0x0000000402027208 */ /* 0x000fe40004000000 */
[----:B------:R-:W-:-:S06]  /*1d20*/  FSEL R3, R3, R5, !P0 ;  /* 0x0000000503037208 */ /* 0x000fcc0004000000 */
[----:B------:R-:W-:-:S11]  /*1d30*/  DFMA R2, R34, R2, R32 ;  /* 0x000000022202722b */ /* 0x000fd60000000020 */
.L_x_14:
[----:B------:R-:W-:Y:S05]  /*1d40*/  BSYNC.RECONVERGENT B2 ;  /* 0x0000000000027941 */ /* 0x000fea0003800200 */
.L_x_13:
[----:B------:R-:W-:-:S13]  /*1d50*/  ISETP.GE.U32.AND P0, PT, R9, R45, PT ;  /* 0x0000002d0900720c */ /* 0x000fda0003f06070 */
[----:B------:R-:W-:Y:S05]  /*1d60*/  @!P0 BRA `(.L_x_26) ;  /* 0xffffffe8006c8947 */ /* 0x000fea000383ffff */
[----:B------:R-:W-:Y:S05]  /*1d70*/  BSYNC.RECONVERGENT B0 ;  /* 0x0000000000007941 */ /* 0x000fea0003800200 */
.L_x_2:
[----:B------:R-:W0:Y:S02]  /*1d80*/  I2F.F64.U32 R8, R8 ;  /* 0x0000000800087312 */ /* 0x000e240000201800 */
.L_x_1:
[----:B------:R-:W-:Y:S05]  /*1d90*/  BSYNC.RECONVERGENT B1 ;  /* 0x0000000000017941 */ /* 0x000fea0003800200 */
.L_x_0:
[----:B------:R-:W1:Y:S01]  /*1da0*/  I2F.F64.U32 R4, R45 ;  /* 0x0000002d00047312 */ /* 0x000e620000201800 */
[----:B------:R-:W-:Y:S01]  /*1db0*/  IMAD.MOV.U32 R2, RZ, RZ, 0x1 ;  /* 0x00000001ff027424 */ /* 0x000fe200078e00ff */
[----:B0-----:R-:W-:Y:S01]  /*1dc0*/  FSETP.GEU.AND P1, PT, |R9|, 6.5827683646048100446e-37, PT ;  /* 0x036000000900780b */ /* 0x001fe20003f2e200 */
[----:B------:R-:W-:Y:S05]  /*1dd0*/  BSSY.RECONVERGENT B0, `(.L_x_27) ;  /* 0x0000013000007945 */ /* 0x000fea0003800200 */
[----:B-1----:R-:W0:Y:S02]  /*1de0*/  MUFU.RCP64H R3, R5 ;  /* 0x0000000500037308 */ /* 0x002e240000001800 */
        /* <DEDUP_REMOVED lines=13> */
[----:B------:R-:W-:-:S07]  /*1ec0*/  IMAD.MOV.U32 R17, RZ, RZ, R9 ;  /* 0x000000ffff117224 */ /* 0x000fce00078e0009 */
[----:B------:R-:W-:Y:S05]  /*1ed0*/  CALL.REL.NOINC `($__internal_0_$__cuda_sm20_div_rn_f64_full) ;  /* 0x00000000001c7944 */ /* 0x000fea0003c00000 */
[----:B------:R-:W-:Y:S02]  /*1ee0*/  IMAD.MOV.U32 R2, RZ, RZ, R4 ;  /* 0x000000ffff027224 */ /* 0x000fe400078e0004 */
[----:B------:R-:W-:-:S07]  /*1ef0*/  IMAD.MOV.U32 R3, RZ, RZ, R5 ;  /* 0x000000ffff037224 */ /* 0x000fce00078e0005 */
.L_x_28:
[----:B------:R-:W-:Y:S05]  /*1f00*/  BSYNC.RECONVERGENT B0 ;  /* 0x0000000000007941 */ /* 0x000fea0003800200 */
.L_x_27:
[----:B------:R-:W0:Y:S02]  /*1f10*/  LDC.64 R4, c[0x0][0x398] ;  /* 0x0000e600ff047b82 */ /* 0x000e240000000a00 */
[----:B0-----:R-:W-:-:S05]  /*1f20*/  IMAD.WIDE R46, R46, 0x8, R4 ;  /* 0x000000082e2e7825 */ /* 0x001fca00078e0204 */
[----:B------:R-:W-:Y:S01]  /*1f30*/  STG.E.64 desc[UR4][R46.64], R2 ;  /* 0x000000022e007986 */ /* 0x000fe2000c101b04 */
[----:B------:R-:W-:Y:S05]  /*1f40*/  EXIT ;  /* 0x000000000000794d */ /* 0x000fea0003800000 */
        .weak           $__internal_0_$__cuda_sm20_div_rn_f64_full
        .type           $__internal_0_$__cuda_sm20_div_rn_f64_full,@function
        .size           $__internal_0_$__cuda_sm20_div_rn_f64_full,($__internal_1_$__cuda_sm20_dsqrt_rn_f64_mediumpath_v1 - $__internal_0_$__cuda_sm20_div_rn_f64_full)
$__internal_0_$__cuda_sm20_div_rn_f64_full:
[C---:B------:R-:W-:Y:S01]  /*1f50*/  FSETP.GEU.AND P0, PT, |R5|.reuse, 1.469367938527859385e-39, PT ;  /* 0x001000000500780b */ /* 0x040fe20003f0e200 */
[----:B------:R-:W-:Y:S01]  /*1f60*/  IMAD.MOV.U32 R22, RZ, RZ, 0x1 ;  /* 0x00000001ff167424 */ /* 0x000fe200078e00ff */
[----:B------:R-:W-:Y:S01]  /*1f70*/  LOP3.LUT R32, R5, 0x800fffff, RZ, 0xc0, !PT ;  /* 0x800fffff05207812 */ /* 0x000fe200078ec0ff */
[----:B------:R-:W-:Y:S01]  /*1f80*/  IMAD.MOV.U32 R48, RZ, RZ, 0x1ca00000 ;  /* 0x1ca00000ff307424 */ /* 0x000fe200078e00ff */
[C---:B------:R-:W-:Y:S01]  /*1f90*/  FSETP.GEU.AND P2, PT, |R17|.reuse, 1.469367938527859385e-39, PT ;  /* 0x001000001100780b */ /* 0x040fe20003f4e200 */
[----:B------:R-:W-:Y:S01]  /*1fa0*/  IMAD.MOV.U32 R26, RZ, RZ, R16 ;  /* 0x000000ffff1a7224 */ /* 0x000fe200078e0010 */
[----:B------:R-:W-:Y:S01]  /*1fb0*/  LOP3.LUT R33, R32, 0x3ff00000, RZ, 0xfc, !PT ;  /* 0x3ff0000020217812 */ /* 0x000fe200078efcff */
[----:B------:R-:W-:Y:S01]  /*1fc0*/  BSSY.RECONVERGENT B4, `(.L_x_29) ;  /* 0x0000050000047945 */ /* 0x000fe20003800200 */
[----:B------:R-:W-:Y:S02]  /*1fd0*/  MOV R32, R4 ;  /* 0x0000000400207202 */ /* 0x000fe40000000f00 */
[----:B------:R-:W-:-:S02]  /*1fe0*/  LOP3.LUT R35, R17, 0x7ff00000, RZ, 0xc0, !PT ;  /* 0x7ff0000011237812 */ /* 0x000fc400078ec0ff */
[----:B------:R-:W-:Y:S01]  /*1ff0*/  LOP3.LUT R49, R5, 0x7ff00000, RZ, 0xc0, !PT ;  /* 0x7ff0000005317812 */ /* 0x000fe200078ec0ff */
[----:B------:R-:W-:-:S03]  /*2000*/  @!P0 DMUL R32, R4, 8.98846567431157953865e+307 ;  /* 0x7fe0000004208828 */ /* 0x000fc60000000000 */
[----:B------:R-:W-:Y:S02]  /*2010*/  ISETP.GE.U32.AND P1, PT, R35, R49, PT ;  /* 0x000000312300720c */ /* 0x000fe40003f26070 */
[----:B------:R-:W-:Y:S01]  /*2020*/  @!P2 LOP3.LUT R24, R5, 0x7ff00000, RZ, 0xc0, !PT ;  /* 0x7ff000000518a812 */ /* 0x000fe200078ec0ff */
[----:B------:R-:W0:Y:S01]  /*2030*/  MUFU.RCP64H R23, R33 ;  /* 0x0000002100177308 */ /* 0x000e220000001800 */
[----:B------:R-:W-:Y:S02]  /*2040*/  SEL R27, R48, 0x63400000, !P1 ;  /* 0x63400000301b7807 */ /* 0x000fe40004800000 */
[----:B------:R-:W-:Y:S02]  /*2050*/  @!P2 ISETP.GE.U32.AND P3, PT, R35, R24, PT ;  /* 0x000000182300a20c */ /* 0x000fe40003f66070 */
[----:B------:R-:W-:Y:S02]  /*2060*/  LOP3.LUT R27, R27, 0x800fffff, R17, 0xf8, !PT ;  /* 0x800fffff1b1b7812 */ /* 0x000fe400078ef811 */
[----:B------:R-:W-:Y:S01]  /*2070*/  @!P0 LOP3.LUT R49, R33, 0x7ff00000, RZ, 0xc0, !PT ;  /* 0x7ff0000021318812 */ /* 0x000fe200078ec0ff */
[----:B0-----:R-:W-:-:S08]  /*2080*/  DFMA R20, R22, -R32, 1 ;  /* 0x3ff000001614742b */ /* 0x001fd00000000820 */
[----:B------:R-:W-:-:S08]  /*2090*/  DFMA R20, R20, R20, R20 ;  /* 0x000000141414722b */ /* 0x000fd00000000014 */
[----:B------:R-:W-:Y:S01]  /*20a0*/  DFMA R20, R22, R20, R22 ;  /* 0x000000141614722b */ /* 0x000fe20000000016 */
[----:B------:R-:W-:Y:S01]  /*20b0*/  @!P2 SEL R23, R48, 0x63400000, !P3 ;  /* 0x634000003017a807 */ /* 0x000fe20005800000 */
[----:B------:R-:W-:-:S03]  /*20c0*/  @!P2 IMAD.MOV.U32 R22, RZ, RZ, RZ ;  /* 0x000000ffff16a224 */ /* 0x000fc600078e00ff */
[----:B------:R-:W-:-:S03]  /*20d0*/  @!P2 LOP3.LUT R23, R23, 0x80000000, R17, 0xf8, !PT ;  /* 0x800000001717a812 */ /* 0x000fc600078ef811 */
[----:B------:R-:W-:Y:S01]  /*20e0*/  DFMA R24, R20, -R32, 1 ;  /* 0x3ff000001418742b */ /* 0x000fe20000000820 */
[----:B------:R-:W-:-:S06]  /*20f0*/  @!P2 LOP3.LUT R23, R23, 0x100000, RZ, 0xfc, !PT ;  /* 0x001000001717a812 */ /* 0x000fcc00078efcff */
[----:B------:R-:W-:Y:S02]  /*2100*/  @!P2 DFMA R26, R26, 2, -R22 ;  /* 0x400000001a1aa82b */ /* 0x000fe40000000816 */
[----:B------:R-:W-:-:S08]  /*2110*/  DFMA R24, R20, R24, R20 ;  /* 0x000000181418722b */ /* 0x000fd00000000014 */
[----:B------:R-:W-:-:S08]  /*2120*/  DMUL R22, R24, R26 ;  /* 0x0000001a18167228 */ /* 0x000fd00000000000 */
[----:B------:R-:W-:-:S08]  /*2130*/  DFMA R20, R22, -R32, R26 ;  /* 0x800000201614722b */ /* 0x000fd0000000001a */
[----:B------:R-:W-:Y:S01]  /*2140*/  DFMA R20, R24, R20, R22 ;  /* 0x000000141814722b */ /* 0x000fe20000000016 */
[----:B------:R-:W-:Y:S01]  /*2150*/  IMAD.MOV.U32 R24, RZ, RZ, R35 ;  /* 0x000000ffff187224 */ /* 0x000fe200078e0023 */
[----:B------:R-:W-:-:S05]  /*2160*/  @!P2 LOP3.LUT R24, R27, 0x7ff00000, RZ, 0xc0, !PT ;  /* 0x7ff000001b18a812 */ /* 0x000fca00078ec0ff */
[----:B------:R-:W-:-:S05]  /*2170*/  VIADD R22, R24, 0xffffffff ;  /* 0xffffffff18167836 */ /* 0x000fca0000000000 */
[----:B------:R-:W-:Y:S02]  /*2180*/  ISETP.GT.U32.AND P0, PT, R22, 0x7feffffe, PT ;  /* 0x7feffffe1600780c */ /* 0x000fe40003f04070 */
[----:B------:R-:W-:-:S04]  /*2190*/  IADD3 R22, PT, PT, R49, -0x1, RZ ;  /* 0xffffffff31167810 */ /* 0x000fc80007ffe0ff */
[----:B------:R-:W-:-:S13]  /*21a0*/  ISETP.GT.U32.OR P0, PT, R22, 0x7feffffe, P0 ;  /* 0x7feffffe1600780c */ /* 0x000fda0000704470 */
[----:B------:R-:W-:Y:S05]  /*21b0*/  @P0 BRA `(.L_x_30) ;  /* 0x00000000006c0947 */ /* 0x000fea0003800000 */
[----:B------:R-:W-:-:S04]  /*21c0*/  LOP3.LUT R22, R5, 0x7ff00000, RZ, 0xc0, !PT ;  /* 0x7ff0000005167812 */ /* 0x000fc800078ec0ff */
[CC--:B------:R-:W-:Y:S02]  /*21d0*/  VIADDMNMX R16, R35.reuse, -R22.reuse, 0xb9600000, !PT ;  /* 0xb960000023107446 */ /* 0x0c0fe40007800916 */
[----:B------:R-:W-:Y:S02]  /*21e0*/  ISETP.GE.U32.AND P0, PT, R35, R22, PT ;  /* 0x000000162300720c */ /* 0x000fe40003f06070 */
[----:B------:R-:W-:Y:S02]  /*21f0*/  VIMNMX R16, PT, PT, R16, 0x46a00000, PT ;  /* 0x46a0000010107848 */ /* 0x000fe40003fe0100 */
[----:B------:R-:W-:-:S05]  /*2200*/  SEL R17, R48, 0x63400000, !P0 ;  /* 0x6340000030117807 */ /* 0x000fca0004000000 */
[----:B------:R-:W-:Y:S02]  /*2210*/  IMAD.IADD R24, R16, 0x1, -R17 ;  /* 0x0000000110187824 */ /* 0x000fe400078e0a11 */
[----:B------:R-:W-:Y:S02]  /*2220*/  IMAD.MOV.U32 R16, RZ, RZ, RZ ;  /* 0x000000ffff107224 */ /* 0x000fe400078e00ff */
[----:B------:R-:W-:-:S06]  /*2230*/  VIADD R17, R24, 0x7fe00000 ;  /* 0x7fe0000018117836 */ /* 0x000fcc0000000000 */
[----:B------:R-:W-:-:S10]  /*2240*/  DMUL R22, R20, R16 ;  /* 0x0000001014167228 */ /* 0x000fd40000000000 */
[----:B------:R-:W-:-:S13]  /*2250*/  FSETP.GTU.AND P0, PT, |R23|, 1.469367938527859385e-39, PT ;  /* 0x001000001700780b */ /* 0x000fda0003f0c200 */
[----:B------:R-:W-:Y:S05]  /*2260*/  @P0 BRA `(.L_x_31) ;  /* 0x0000000000940947 */ /* 0x000fea0003800000 */
[----:B------:R-:W-:Y:S01]  /*2270*/  DFMA R26, R20, -R32, R26 ;  /* 0x80000020141a722b */ /* 0x000fe2000000001a */
[----:B------:R-:W-:-:S09]  /*2280*/  IMAD.MOV.U32 R16, RZ, RZ, RZ ;  /* 0x000000ffff107224 */ /* 0x000fd200078e00ff */
[C---:B------:R-:W-:Y:S02]  /*2290*/  FSETP.NEU.AND P0, PT, R27.reuse, RZ, PT ;  /* 0x000000ff1b00720b */ /* 0x040fe40003f0d000 */
[----:B------:R-:W-:-:S04]  /*22a0*/  LOP3.LUT R25, R27, 0x80000000, R5, 0x48, !PT ;  /* 0x800000001b197812 */ /* 0x000fc800078e4805 */
[----:B------:R-:W-:-:S07]  /*22b0*/  LOP3.LUT R17, R25, R17, RZ, 0xfc, !PT ;  /* 0x0000001119117212 */ /* 0x000fce00078efcff */
[----:B------:R-:W-:Y:S05]  /*22c0*/  @!P0 BRA `(.L_x_31) ;  /* 0x00000000007c8947 */ /* 0x000fea0003800000 */
[----:B------:R-:W-:Y:S01]  /*22d0*/  IMAD.MOV R5, RZ, RZ, -R24 ;  /* 0x000000ffff057224 */ /* 0x000fe200078e0a18 */
[----:B------:R-:W-:Y:S01]  /*22e0*/  DMUL.RP R16, R20, R16 ;  /* 0x0000001014107228 */ /* 0x000fe20000008000 */
[----:B------:R-:W-:-:S06]  /*22f0*/  IMAD.MOV.U32 R4, RZ, RZ, RZ ;  /* 0x000000ffff047224 */ /* 0x000fcc00078e00ff */
[----:B------:R-:W-:-:S03]  /*2300*/  DFMA R4, R22, -R4, R20 ;  /* 0x800000041604722b */ /* 0x000fc60000000014 */
[----:B------:R-:W-:-:S03]  /*2310*/  LOP3.LUT R25, R17, R25, RZ, 0x3c, !PT ;  /* 0x0000001911197212 */ /* 0x000fc600078e3cff */
[----:B------:R-:W-:-:S04]  /*2320*/  IADD3 R4, PT, PT, -R24, -0x43300000, RZ ;  /* 0xbcd0000018047810 */ /* 0x000fc80007ffe1ff */
[----:B------:R-:W-:-:S04]  /*2330*/  FSETP.NEU.AND P0, PT, |R5|, R4, PT ;  /* 0x000000040500720b */ /* 0x000fc80003f0d200 */
[----:B------:R-:W-:Y:S02]  /*2340*/  FSEL R22, R16, R22, !P0 ;  /* 0x0000001610167208 */ /* 0x000fe40004000000 */
[----:B------:R-:W-:Y:S01]  /*2350*/  FSEL R23, R25, R23, !P0 ;  /* 0x0000001719177208 */ /* 0x000fe20004000000 */
[----:B------:R-:W-:Y:S06]  /*2360*/  BRA `(.L_x_31) ;  /* 0x0000000000547947 */ /* 0x000fec0003800000 */
.L_x_30:
[----:B------:R-:W-:-:S14]  /*2370*/  DSETP.NAN.AND P0, PT, R16, R16, PT ;  /* 0x000000101000722a */ /* 0x000fdc0003f08000 */
[----:B------:R-:W-:Y:S05]  /*2380*/  @P0 BRA `(.L_x_32) ;  /* 0x0000000000440947 */ /* 0x000fea0003800000 */
[----:B------:R-:W-:-:S14]  /*2390*/  DSETP.NAN.AND P0, PT, R4, R4, PT ;  /* 0x000000040400722a */ /* 0x000fdc0003f08000 */
[----:B------:R-:W-:Y:S05]  /*23a0*/  @P0 BRA `(.L_x_33) ;  /* 0x0000000000300947 */ /* 0x000fea0003800000 */
[----:B------:R-:W-:Y:S01]  /*23b0*/  ISETP.NE.AND P0, PT, R24, R49, PT ;  /* 0x000000311800720c */ /* 0x000fe20003f05270 */
[----:B------:R-:W-:Y:S01]  /*23c0*/  IMAD.MOV.U32 R23, RZ, RZ, -0x80000 ;  /* 0xfff80000ff177424 */ /* 0x000fe200078e00ff */
[----:B------:R-:W-:-:S11]  /*23d0*/  MOV R22, 0x0 ;  /* 0x0000000000167802 */ /* 0x000fd60000000f00 */
[----:B------:R-:W-:Y:S05]  /*23e0*/  @!P0 BRA `(.L_x_31) ;  /* 0x0000000000348947 */ /* 0x000fea0003800000 */
[----:B------:R-:W-:Y:S02]  /*23f0*/  ISETP.NE.AND P0, PT, R24, 0x7ff00000, PT ;  /* 0x7ff000001800780c */ /* 0x000fe40003f05270 */
[----:B------:R-:W-:Y:S02]  /*2400*/  LOP3.LUT R23, R17, 0x80000000, R5, 0x48, !PT ;  /* 0x8000000011177812 */ /* 0x000fe400078e4805 */
[----:B------:R-:W-:-:S13]  /*2410*/  ISETP.EQ.OR P0, PT, R49, RZ, !P0 ;  /* 0x000000ff3100720c */ /* 0x000fda0004702670 */
[----:B------:R-:W-:Y:S01]  /*2420*/  @P0 LOP3.LUT R4, R23, 0x7ff00000, RZ, 0xfc, !PT ;  /* 0x7ff0000017040812 */ /* 0x000fe200078efcff */
[----:B------:R-:W-:Y:S02]  /*2430*/  @!P0 IMAD.MOV.U32 R22, RZ, RZ, RZ ;  /* 0x000000ffff168224 */ /* 0x000fe400078e00ff */
[----:B------:R-:W-:Y:S02]  /*2440*/  @P0 IMAD.MOV.U32 R22, RZ, RZ, RZ ;  /* 0x000000ffff160224 */ /* 0x000fe400078e00ff */
[----:B------:R-:W-:Y:S01]  /*2450*/  @P0 IMAD.MOV.U32 R23, RZ, RZ, R4 ;  /* 0x000000ffff170224 */ /* 0x000fe200078e0004 */
[----:B------:R-:W-:Y:S06]  /*2460*/  BRA `(.L_x_31) ;  /* 0x0000000000147947 */ /* 0x000fec0003800000 */
.L_x_33:
[----:B------:R-:W-:Y:S01]  /*2470*/  LOP3.LUT R23, R5, 0x80000, RZ, 0xfc, !PT ;  /* 0x0008000005177812 */ /* 0x000fe200078efcff */
[----:B------:R-:W-:Y:S01]  /*2480*/  IMAD.MOV.U32 R22, RZ, RZ, R4 ;  /* 0x000000ffff167224 */ /* 0x000fe200078e0004 */
[----:B------:R-:W-:Y:S06]  /*2490*/  BRA `(.L_x_31) ;  /* 0x0000000000087947 */ /* 0x000fec0003800000 */
.L_x_32:
[----:B------:R-:W-:Y:S01]  /*24a0*/  LOP3.LUT R23, R17, 0x80000, RZ, 0xfc, !PT ;  /* 0x0008000011177812 */ /* 0x000fe200078efcff */
[----:B------:R-:W-:-:S07]  /*24b0*/  IMAD.MOV.U32 R22, RZ, RZ, R16 ;  /* 0x000000ffff167224 */ /* 0x000fce00078e0010 */
.L_x_31:
[----:B------:R-:W-:Y:S05]  /*24c0*/  BSYNC.RECONVERGENT B4 ;  /* 0x0000000000047941 */ /* 0x000fea0003800200 */
.L_x_29:
[----:B------:R-:W-:Y:S01]  /*24d0*/  IMAD.MOV.U32 R35, RZ, RZ, 0x0 ;  /* 0x00000000ff237424 */ /* 0x000fe200078e00ff */
[----:B------:R-:W-:Y:S01]  /*24e0*/  MOV R4, R22 ;  /* 0x0000001600047202 */ /* 0x000fe20000000f00 */
[----:B------:R-:W-:Y:S02]  /*24f0*/  IMAD.MOV.U32 R5, RZ, RZ, R23 ;  /* 0x000000ffff057224 */ /* 0x000fe400078e0017 */
[----:B------:R-:W-:Y:S05]  /*2500*/  RET.REL.NODEC R34 `(_Z10wos_kernelPKdS0_PKjPdidy) ;  /* 0xffffffd822bc7950 */ /* 0x000fea0003c3ffff */
        .weak           $__internal_1_$__cuda_sm20_dsqrt_rn_f64_mediumpath_v1
        .type           $__internal_1_$__cuda_sm20_dsqrt_rn_f64_mediumpath_v1,@function
        .size           $__internal_1_$__cuda_sm20_dsqrt_rn_f64_mediumpath_v1,($_Z10wos_kernelPKdS0_PKjPdidy$__internal_trig_reduction_slowpathd - $__internal_1_$__cuda_sm20_dsqrt_rn_f64_mediumpath_v1)
$__internal_1_$__cuda_sm20_dsqrt_rn_f64_mediumpath_v1:
[----:B------:R-:W-:Y:S01]  /*2510*/  ISETP.GE.U32.AND P0, PT, R18, -0x3400000, PT ;  /* 0xfcc000001200780c */ /* 0x000fe20003f06070 */
[----:B------:R-:W-:Y:S01]  /*2520*/  IMAD.MOV.U32 R18, RZ, RZ, R19 ;  /* 0x000000ffff127224 */ /* 0x000fe200078e0013 */
[----:B------:R-:W-:Y:S01]  /*2530*/  BSSY.RECONVERGENT B3, `(.L_x_34) ;  /* 0x0000028000037945 */ /* 0x000fe20003800200 */
[----:B------:R-:W-:Y:S01]  /*2540*/  IMAD.MOV.U32 R19, RZ, RZ, R20 ;  /* 0x000000ffff137224 */ /* 0x000fe200078e0014 */
[----:B------:R-:W-:Y:S01]  /*2550*/  MOV R25, R24 ;  /* 0x0000001800197202 */ /* 0x000fe20000000f00 */
[----:B------:R-:W-:Y:S02]  /*2560*/  IMAD.MOV.U32 R20, RZ, RZ, R21 ;  /* 0x000000ffff147224 */ /* 0x000fe400078e0015 */
[----:B------:R-:W-:Y:S02]  /*2570*/  IMAD.MOV.U32 R21, RZ, RZ, R22 ;  /* 0x000000ffff157224 */ /* 0x000fe400078e0016 */
[----:B------:R-:W-:-:S04]  /*2580*/  IMAD.MOV.U32 R24, RZ, RZ, R23 ;  /* 0x000000ffff187224 */ /* 0x000fc800078e0017 */
[----:B------:R-:W-:Y:S05]  /*2590*/  @!P0 BRA `(.L_x_35) ;  /* 0x0000000000208947 */ /* 0x000fea0003800000 */
[----:B------:R-:W-:-:S10]  /*25a0*/  DFMA.RM R20, R20, R16, R24 ;  /* 0x000000101414722b */ /* 0x000fd40000004018 */
[----:B------:R-:W-:-:S05]  /*25b0*/  IADD3 R16, P0, PT, R20, 0x1, RZ ;  /* 0x0000000114107810 */ /* 0x000fca0007f1e0ff */
[----:B------:R-:W-:-:S06]  /*25c0*/  IMAD.X R17, RZ, RZ, R21, P0 ;  /* 0x000000ffff117224 */ /* 0x000fcc00000e0615 */
[----:B------:R-:W-:-:S08]  /*25d0*/  DFMA.RP R18, -R20, R16, R18 ;  /* 0x000000101412722b */ /* 0x000fd00000008112 */
[----:B------:R-:W-:-:S06]  /*25e0*/  DSETP.GT.AND P0, PT, R18, RZ, PT ;  /* 0x000000ff1200722a */ /* 0x000fcc0003f04000 */
[----:B------:R-:W-:Y:S02]  /*25f0*/  FSEL R16, R16, R20, P0 ;  /* 0x0000001410107208 */ /* 0x000fe40000000000 */
[----:B------:R-:W-:Y:S01]  /*2600*/  FSEL R17, R17, R21, P0 ;  /* 0x0000001511117208 */ /* 0x000fe20000000000 */
[----:B------:R-:W-:Y:S06]  /*2610*/  BRA `(.L_x_36) ;  /* 0x0000000000647947 */ /* 0x000fec0003800000 */
.L_x_35:
[----:B------:R-:W-:-:S14]  /*2620*/  DSETP.NE.AND P0, PT, R18, RZ, PT ;  /* 0x000000ff1200722a */ /* 0x000fdc0003f05000 */
[----:B------:R-:W-:Y:S05]  /*2630*/  @!P0 BRA `(.L_x_37) ;  /* 0x0000000000588947 */ /* 0x000fea0003800000 */
[----:B------:R-:W-:-:S13]  /*2640*/  ISETP.GE.AND P0, PT, R19, RZ, PT ;  /* 0x000000ff1300720c */ /* 0x000fda0003f06270 */
[----:B------:R-:W-:Y:S02]  /*2650*/  @!P0 IMAD.MOV.U32 R16, RZ, RZ, 0x0 ;  /* 0x00000000ff108424 */ /* 0x000fe400078e00ff */
[----:B------:R-:W-:Y:S01]  /*2660*/  @!P0 IMAD.MOV.U32 R17, RZ, RZ, -0x80000 ;  /* 0xfff80000ff118424 */ /* 0x000fe200078e00ff */
[----:B------:R-:W-:Y:S06]  /*2670*/  @!P0 BRA `(.L_x_36) ;  /* 0x00000000004c8947 */ /* 0x000fec0003800000 */
[----:B------:R-:W-:-:S13]  /*2680*/  ISETP.GT.AND P0, PT, R19, 0x7fefffff, PT ;  /* 0x7fefffff1300780c */ /* 0x000fda0003f04270 */
[----:B------:R-:W-:Y:S05]  /*2690*/  @P0 BRA `(.L_x_37) ;  /* 0x0000000000400947 */ /* 0x000fea0003800000 */
[----:B------:R-:W-:Y:S01]  /*26a0*/  DMUL R22, R18, 8.11296384146066816958e+31 ;  /* 0x4690000012167828 */ /* 0x000fe20000000000 */
[----:B------:R-:W-:Y:S01]  /*26b0*/  IMAD.MOV.U32 R20, RZ, RZ, RZ ;  /* 0x000000ffff147224 */ /* 0x000fe200078e00ff */
[----:B------:R-:W-:Y:S01]  /*26c0*/  MOV R17, 0x3fd80000 ;  /* 0x3fd8000000117802 */ /* 0x000fe20000000f00 */
[----:B------:R-:W-:-:S03]  /*26d0*/  IMAD.MOV.U32 R16, RZ, RZ, 0x0 ;  /* 0x00000000ff107424 */ /* 0x000fc600078e00ff */
[----:B------:R-:W0:Y:S02]  /*26e0*/  MUFU.RSQ64H R21, R23 ;  /* 0x0000001700157308 */ /* 0x000e240000001c00 */
[----:B0-----:R-:W-:-:S08]  /*26f0*/  DMUL R18, R20, R20 ;  /* 0x0000001414127228 */ /* 0x001fd00000000000 */
[----:B------:R-:W-:-:S08]  /*2700*/  DFMA R18, R22, -R18, 1 ;  /* 0x3ff000001612742b */ /* 0x000fd00000000812 */
[----:B------:R-:W-:Y:S02]  /*2710*/  DFMA R16, R18, R16, 0.5 ;  /* 0x3fe000001210742b */ /* 0x000fe40000000010 */
[----:B------:R-:W-:-:S08]  /*2720*/  DMUL R18, R20, R18 ;  /* 0x0000001214127228 */ /* 0x000fd00000000000 */
[----:B------:R-:W-:-:S08]  /*2730*/  DFMA R18, R16, R18, R20 ;  /* 0x000000121012722b */ /* 0x000fd00000000014 */
[----:B------:R-:W-:Y:S02]  /*2740*/  DMUL R16, R22, R18 ;  /* 0x0000001216107228 */ /* 0x000fe40000000000 */
[----:B------:R-:W-:-:S06]  /*2750*/  VIADD R19, R19, 0xfff00000 ;  /* 0xfff0000013137836 */ /* 0x000fcc0000000000 */
[----:B------:R-:W-:-:S08]  /*2760*/  DFMA R22, R16, -R16, R22 ;  /* 0x800000101016722b */ /* 0x000fd00000000016 */
[----:B------:R-:W-:-:S10]  /*2770*/  DFMA R16, R18, R22, R16 ;  /* 0x000000161210722b */ /* 0x000fd40000000010 */
[----:B------:R-:W-:Y:S01]  /*2780*/  VIADD R17, R17, 0xfcb00000 ;  /* 0xfcb0000011117836 */ /* 0x000fe20000000000 */
[----:B------:R-:W-:Y:S06]  /*2790*/  BRA `(.L_x_36) ;  /* 0x0000000000047947 */ /* 0x000fec0003800000 */
.L_x_37:
[----:B------:R-:W-:-:S11]  /*27a0*/  DADD R16, R18, R18 ;  /* 0x0000000012107229 */ /* 0x000fd60000000012 */
.L_x_36:
[----:B------:R-:W-:Y:S05]  /*27b0*/  BSYNC.RECONVERGENT B3 ;  /* 0x0000000000037941 */ /* 0x000fea0003800200 */
.L_x_34:
[----:B------:R-:W-:Y:S02]  /*27c0*/  IMAD.MOV.U32 R27, RZ, RZ, 0x0 ;  /* 0x00000000ff1b7424 */ /* 0x000fe400078e00ff */
[----:B------:R-:W-:Y:S02]  /*27d0*/  IMAD.MOV.U32 R20, RZ, RZ, R16 ;  /* 0x000000ffff147224 */ /* 0x000fe400078e0010 */
[----:B------:R-:W-:Y:S01]  /*27e0*/  IMAD.MOV.U32 R21, RZ, RZ, R17 ;  /* 0x000000ffff157224 */ /* 0x000fe200078e0011 */
[----:B------:R-:W-:Y:S06]  /*27f0*/  RET.REL.NODEC R26 `(_Z10wos_kernelPKdS0_PKjPdidy) ;  /* 0xffffffd81a007950 */ /* 0x000fec0003c3ffff */
        .type           $_Z10wos_kernelPKdS0_PKjPdidy$__internal_trig_reduction_slowpathd,@function
        .size           $_Z10wos_kernelPKdS0_PKjPdidy$__internal_trig_reduction_slowpathd,(.L_x_48 - $_Z10wos_kernelPKdS0_PKjPdidy$__internal_trig_reduction_slowpathd)
$_Z10wos_kernelPKdS0_PKjPdidy$__internal_trig_reduction_slowpathd:
[----:B------:R-:W-:Y:S01]  /*2800*/  SHF.R.U32.HI R18, RZ, 0x14, R16 ;  /* 0x00000014ff127819 */ /* 0x000fe20000011610 */
[----:B------:R-:W-:-:S03]  /*2810*/  IMAD.MOV.U32 R20, RZ, RZ, RZ ;  /* 0x000000ffff147224 */ /* 0x000fc600078e00ff */
[----:B------:R-:W-:-:S04]  /*2820*/  LOP3.LUT R2, R18, 0x7ff, RZ, 0xc0, !PT ;  /* 0x000007ff12027812 */ /* 0x000fc800078ec0ff */
[----:B------:R-:W-:-:S13]  /*2830*/  ISETP.NE.AND P0, PT, R2, 0x7ff, PT ;  /* 0x000007ff0200780c */ /* 0x000fda0003f05270 */
[----:B------:R-:W-:Y:S05]  /*2840*/  @!P0 BRA `(.L_x_38) ;  /* 0x0000000800588947 */ /* 0x000fea0003800000 */
[----:B------:R-:W-:Y:S01]  /*2850*/  IADD3 R2, PT, PT, R2, -0x400, RZ ;  /* 0xfffffc0002027810 */ /* 0x000fe20007ffe0ff */
[----:B------:R-:W-:Y:S03]  /*2860*/  BSSY.RECONVERGENT B5, `(.L_x_39) ;  /* 0x0000030000057945 */ /* 0x000fe60003800200 */
[----:B------:R-:W-:Y:S02]  /*2870*/  SHF.R.U32.HI R24, RZ, 0x6, R2 ;  /* 0x00000006ff187819 */ /* 0x000fe40000011602 */
[----:B------:R-:W-:Y:S02]  /*2880*/  ISETP.GE.U32.AND P0, PT, R2, 0x80, PT ;  /* 0x000000800200780c */ /* 0x000fe40003f06070 */
[----:B------:R-:W-:Y:S02]  /*2890*/  CS2R R2, SRZ ;  /* 0x0000000000027805 */ /* 0x000fe4000001ff00 */
[----:B------:R-:W-:-:S02]  /*28a0*/  IADD3 R19, PT, PT, -R24, 0x13, RZ ;  /* 0x0000001318137810 */ /* 0x000fc40007ffe1ff */
[----:B------:R-:W-:Y:S02]  /*28b0*/  IADD3 R20, PT, PT, -R24, 0xf, RZ ;  /* 0x0000000f18147810 */ /* 0x000fe40007ffe1ff */
[----:B------:R-:W-:-:S04]  /*28c0*/  SEL R19, R19, 0x12, P0 ;  /* 0x0000001213137807 */ /* 0x000fc80000000000 */
[----:B------:R-:W-:-:S13]  /*28d0*/  ISETP.GE.AND P0, PT, R20, R19, PT ;  /* 0x000000131400720c */ /* 0x000fda0003f06270 */
[----:B------:R-:W-:Y:S05]  /*28e0*/  @P0 BRA `(.L_x_40) ;  /* 0x00000000009c0947 */ /* 0x000fea0003800000 */
[----:B------:R-:W0:Y:S01]  /*28f0*/  LDC.64 R4, c[0x0][0x358] ;  /* 0x0000d600ff047b82 */ /* 0x000e220000000a00 */
[C---:B------:R-:W-:Y:S01]  /*2900*/  SHF.L.U64.HI R2, R21.reuse, 0xb, R16 ;  /* 0x0000000b15027819 */ /* 0x040fe20000010210 */
[----:B------:R-:W-:Y:S01]  /*2910*/  IMAD.MOV.U32 R23, RZ, RZ, R20 ;  /* 0x000000ffff177224 */ /* 0x000fe200078e0014 */
[----:B------:R-:W-:Y:S01]  /*2920*/  BSSY.RECONVERGENT B6, `(.L_x_41) ;  /* 0x0000022000067945 */ /* 0x000fe20003800200 */
[----:B------:R-:W-:Y:S01]  /*2930*/  IMAD.SHL.U32 R21, R21, 0x800, RZ ;  /* 0x0000080015157824 */ /* 0x000fe200078e00ff */
[----:B------:R-:W-:Y:S01]  /*2940*/  LOP3.LUT R20, R2, 0x80000000, RZ, 0xfc, !PT ;  /* 0x8000000002147812 */ /* 0x000fe200078efcff */
[----:B------:R-:W-:Y:S01]  /*2950*/  IMAD.MOV.U32 R22, RZ, RZ, RZ ;  /* 0x000000ffff167224 */ /* 0x000fe200078e00ff */
[----:B------:R-:W-:Y:S02]  /*2960*/  IADD3 R24, PT, PT, RZ, -R24, -R19 ;  /* 0x80000018ff187210 */ /* 0x000fe40007ffe813 */
[----:B------:R-:W-:-:S07]  /*2970*/  CS2R R2, SRZ ;  /* 0x0000000000027805 */ /* 0x000fce000001ff00 */
.L_x_42:
[----:B------:R-:W1:Y:S01]  /*2980*/  LDC.64 R26, c[0x4][0x40] ;  /* 0x01001000ff1a7b82 */ /* 0x000e620000000a00 */
[----:B0-----:R-:W-:Y:S02]  /*2990*/  R2UR UR6, R4 ;  /* 0x00000000040672ca */ /* 0x001fe400000e0000 */
[----:B------:R-:W-:Y:S01]  /*29a0*/  R2UR UR7, R5 ;  /* 0x00000000050772ca */ /* 0x000fe200000e0000 */
[----:B-1----:R-:W-:-:S12]  /*29b0*/  IMAD.WIDE R26, R23, 0x8, R26 ;  /* 0x00000008171a7825 */ /* 0x002fd800078e021a */
[----:B------:R-:W2:Y:S01]  /*29c0*/  LDG.E.64.CONSTANT R26, desc[UR6][R26.64] ;  /* 0x000000061a1a7981 */ /* 0x000ea2000c1e9b00 */
[----:B------:R-:W-:Y:S01]  /*29d0*/  IADD3 R24, PT, PT, R24, 0x1, RZ ;  /* 0x0000000118187810 */ /* 0x000fe20007ffe0ff */
[----:B------:R-:W-:Y:S02]  /*29e0*/  VIADD R23, R23, 0x1 ;  /* 0x0000000117177836 */ /* 0x000fe40000000000 */
[----:B--2---:R-:W-:-:S04]  /*29f0*/  IMAD.WIDE.U32 R2, P3, R26, R21, R2 ;  /* 0x000000151a027225 */ /* 0x004fc80007860002 */
[----:B------:R-:W-:Y:S02]  /*2a00*/  IMAD R25, R26, R20, RZ ;  /* 0x000000141a197224 */ /* 0x000fe400078e02ff */
[----:B------:R-:W-:Y:S02]  /*2a10*/  IMAD.MOV.U32 R62, RZ, RZ, R2 ;  /* 0x000000ffff3e7224 */ /* 0x000fe400078e0002 */
[C---:B------:R-:W-:Y:S01]  /*2a20*/  IMAD R2, R22.reuse, 0x8, R1 ;  /* 0x0000000816027824 */ /* 0x040fe200078e0201 */
[----:B------:R-:W-:Y:S01]  /*2a30*/  IADD3 R3, P0, PT, R25, R3, RZ ;  /* 0x0000000319037210 */ /* 0x000fe20007f1e0ff */
[----:B------:R-:W-:Y:S02]  /*2a40*/  IMAD R25, R27, R21, RZ ;  /* 0x000000151b197224 */ /* 0x000fe400078e02ff */
[----:B------:R-:W-:-:S03]  /*2a50*/  VIADD R22, R22, 0x1 ;  /* 0x0000000116167836 */ /* 0x000fc60000000000 */
[----:B------:R-:W-:Y:S01]  /*2a60*/  IADD3 R63, P1, PT, R25, R3, RZ ;  /* 0x00000003193f7210 */ /* 0x000fe20007f3e0ff */
[----:B------:R-:W-:-:S04]  /*2a70*/  IMAD.HI.U32 R3, R26, R20, RZ ;  /* 0x000000141a037227 */ /* 0x000fc800078e00ff */
[----:B------:R-:W-:Y:S01]  /*2a80*/  IMAD.X R26, RZ, RZ, R3, P3 ;  /* 0x000000ffff1a7224 */ /* 0x000fe200018e0603 */
[----:B------:R0:W-:Y:S01]  /*2a90*/  STL.64 [R2], R62 ;  /* 0x0000003e02007387 */ /* 0x0001e20000100a00 */
[----:B------:R-:W-:-:S05]  /*2aa0*/  IMAD.HI.U32 R3, R27, R21, RZ ;  /* 0x000000151b037227 */ /* 0x000fca00078e00ff */
[----:B------:R-:W-:Y:S01]  /*2ab0*/  IADD3.X R26, P0, PT, R3, R26, RZ, P0, !PT ;  /* 0x0000001a031a7210 */ /* 0x000fe2000071e4ff */
[CC--:B------:R-:W-:Y:S02]  /*2ac0*/  IMAD R3, R27.reuse, R20.reuse, RZ ;  /* 0x000000141b037224 */ /* 0x0c0fe400078e02ff */
[----:B------:R-:W-:-:S03]  /*2ad0*/  IMAD.HI.U32 R27, R27, R20, RZ ;  /* 0x000000141b1b7227 */ /* 0x000fc600078e00ff */
[----:B------:R-:W-:Y:S01]  /*2ae0*/  IADD3.X R26, P1, PT, R3, R26, RZ, P1, !PT ;  /* 0x0000001a031a7210 */ /* 0x000fe20000f3e4ff */
[----:B------:R-:W-:Y:S01]  /*2af0*/  IMAD.X R3, RZ, RZ, R27, P0 ;  /* 0x000000ffff037224 */ /* 0x000fe200000e061b */
[----:B------:R-:W-:-:S03]  /*2b00*/  ISETP.NE.AND P0, PT, R24, -0xf, PT ;  /* 0xfffffff11800780c */ /* 0x000fc60003f05270 */
[----:B------:R-:W-:Y:S02]  /*2b10*/  IMAD.X R3, RZ, RZ, R3, P1 ;  /* 0x000000ffff037224 */ /* 0x000fe400008e0603 */
[----:B0-----:R-:W-:-:S08]  /*2b20*/  IMAD.MOV.U32 R2, RZ, RZ, R26 ;  /* 0x000000ffff027224 */ /* 0x001fd000078e001a */
[----:B------:R-:W-:Y:S05]  /*2b30*/  @P0 BRA `(.L_x_42) ;  /* 0xfffffffc00900947 */ /* 0x000fea000383ffff */
[----:B------:R-:W-:Y:S05]  /*2b40*/  BSYNC.RECONVERGENT B6 ;  /* 0x0000000000067941 */ /* 0x000fea0003800200 */
.L_x_41:
[----:B------:R-:W-:-:S07]  /*2b50*/  IMAD.MOV.U32 R20, RZ, RZ, R19 ;  /* 0x000000ffff147224 */ /* 0x000fce00078e0013 */
.L_x_40:
[----:B------:R-:W-:Y:S05]  /*2b60*/  BSYNC.RECONVERGENT B5 ;  /* 0x0000000000057941 */ /* 0x000fea0003800200 */
.L_x_39:
[C---:B------:R-:W-:Y:S02]  /*2b70*/  LOP3.LUT R4, R18.reuse, 0x7ff, RZ, 0xc0, !PT ;  /* 0x000007ff12047812 */ /* 0x040fe400078ec0ff */
[----:B------:R-:W-:Y:S02]  /*2b80*/  LOP3.LUT P0, R23, R18, 0x3f, RZ, 0xc0, !PT ;  /* 0x0000003f12177812 */ /* 0x000fe4000780c0ff */
[----:B------:R-:W-:-:S04]  /*2b90*/  IADD3 R4, PT, PT, R4, -0x400, RZ ;  /* 0xfffffc0004047810 */ /* 0x000fc80007ffe0ff */
[----:B------:R-:W-:-:S05]  /*2ba0*/  SHF.R.U32.HI R5, RZ, 0x6, R4 ;  /* 0x00000006ff057819 */ /* 0x000fca0000011604 */
[----:B------:R-:W-:-:S04]  /*2bb0*/  IMAD.IADD R4, R5, 0x1, R20 ;  /* 0x0000000105047824 */ /* 0x000fc800078e0214 */
[----:B------:R-:W-:-:S05]  /*2bc0*/  IMAD.U32 R63, R4, 0x8, R1 ;  /* 0x00000008043f7824 */ /* 0x000fca00078e0001 */
[----:B------:R0:W-:Y:S04]  /*2bd0*/  STL.64 [R63+-0x78], R2 ;  /* 0xffff88023f007387 */ /* 0x0001e80000100a00 */
[----:B------:R-:W2:Y:S04]  /*2be0*/  @P0 LDL.64 R18, [R1+0x8] ;  /* 0x0000080001120983 */ /* 0x000ea80000100a00 */
[----:B------:R-:W3:Y:S04]  /*2bf0*/  LDL.64 R4, [R1+0x18] ;  /* 0x0000180001047983 */ /* 0x000ee80000100a00 */
[----:B0-----:R-:W4:Y:S01]  /*2c00*/  LDL.64 R2, [R1+0x10] ;  /* 0x0000100001027983 */ /* 0x001f220000100a00 */
[----:B------:R-:W-:Y:S01]  /*2c10*/  BSSY.RECONVERGENT B5, `(.L_x_43) ;  /* 0x0000035000057945 */ /* 0x000fe20003800200 */
[----:B--2---:R-:W-:-:S02]  /*2c20*/  @P0 SHF.R.U64 R21, R18, 0x1, R19 ;  /* 0x0000000112150819 */ /* 0x004fc40000001213 */
[----:B------:R-:W-:Y:S02]  /*2c30*/  @P0 SHF.R.U32.HI R25, RZ, 0x1, R19 ;  /* 0x00000001ff190819 */ /* 0x000fe40000011613 */
[----:B------:R-:W-:Y:S02]  /*2c40*/  @P0 LOP3.LUT R18, R23, 0x3f, RZ, 0x3c, !PT ;  /* 0x0000003f17120812 */ /* 0x000fe400078e3cff */
[CC--:B----4-:R-:W-:Y:S02]  /*2c50*/  @P0 SHF.L.U32 R27, R2.reuse, R23.reuse, RZ ;  /* 0x00000017021b0219 */ /* 0x0d0fe400000006ff */
[----:B------:R-:W-:Y:S02]  /*2c60*/  @P0 SHF.R.U64 R20, R21, R18, R25 ;  /* 0x0000001215140219 */ /* 0x000fe40000001219 */
[C-C-:B------:R-:W-:Y:S02]  /*2c70*/  @P0 SHF.R.U64 R21, R2.reuse, 0x1, R3.reuse ;  /* 0x0000000102150819 */ /* 0x140fe40000001203 */
[----:B------:R-:W-:-:S02]  /*2c80*/  @P0 SHF.L.U64.HI R19, R2, R23, R3 ;  /* 0x0000001702130219 */ /* 0x000fc40000010203 */
[----:B------:R-:W-:Y:S02]  /*2c90*/  @P0 LOP3.LUT R2, R27, R20, RZ, 0xfc, !PT ;  /* 0x000000141b020212 */ /* 0x000fe400078efcff */
[----:B------:R-:W-:Y:S02]  /*2ca0*/  @P0 SHF.R.U32.HI R27, RZ, 0x1, R3 ;  /* 0x00000001ff1b0819 */ /* 0x000fe40000011603 */
[-C--:B------:R-:W-:Y:S02]  /*2cb0*/  @P0 SHF.R.U32.HI R20, RZ, R18.reuse, R25 ;  /* 0x00000012ff140219 */ /* 0x080fe40000011619 */
[----:B------:R-:W-:Y:S02]  /*2cc0*/  @P0 SHF.R.U64 R21, R21, R18, R27 ;  /* 0x0000001215150219 */ /* 0x000fe4000000121b */
[----:B---3--:R-:W-:Y:S02]  /*2cd0*/  @P0 SHF.L.U32 R22, R4, R23, RZ ;  /* 0x0000001704160219 */ /* 0x008fe400000006ff */
[----:B------:R-:W-:-:S02]  /*2ce0*/  @P0 LOP3.LUT R3, R19, R20, RZ, 0xfc, !PT ;  /* 0x0000001413030212 */ /* 0x000fc400078efcff */
[----:B------:R-:W-:Y:S02]  /*2cf0*/  @P0 SHF.L.U64.HI R20, R4, R23, R5 ;  /* 0x0000001704140219 */ /* 0x000fe40000010205 */
[----:B------:R-:W-:Y:S01]  /*2d00*/  @P0 SHF.R.U32.HI R27, RZ, R18, R27 ;  /* 0x00000012ff1b0219 */ /* 0x000fe2000001161b */
[----:B------:R-:W-:Y:S01]  /*2d10*/  IMAD.SHL.U32 R18, R2, 0x4, RZ ;  /* 0x0000000402127824 */ /* 0x000fe200078e00ff */
[----:B------:R-:W-:Y:S02]  /*2d20*/  @P0 LOP3.LUT R4, R22, R21, RZ, 0xfc, !PT ;  /* 0x0000001516040212 */ /* 0x000fe400078efcff */
[----:B------:R-:W-:Y:S02]  /*2d30*/  SHF.L.U64.HI R2, R2, 0x2, R3 ;  /* 0x0000000202027819 */ /* 0x000fe40000010203 */
[----:B------:R-:W-:Y:S02]  /*2d40*/  SHF.L.W.U32.HI R22, R3, 0x2, R4 ;  /* 0x0000000203167819 */ /* 0x000fe40000010e04 */
[----:B------:R-:W-:-:S02]  /*2d50*/  @P0 LOP3.LUT R5, R20, R27, RZ, 0xfc, !PT ;  /* 0x0000001b14050212 */ /* 0x000fc400078efcff */
[----:B------:R-:W-:Y:S02]  /*2d60*/  IADD3 RZ, P0, PT, RZ, -R18, RZ ;  /* 0x80000012ffff7210 */ /* 0x000fe40007f1e0ff */
[----:B------:R-:W-:Y:S02]  /*2d70*/  LOP3.LUT R3, RZ, R2, RZ, 0x33, !PT ;  /* 0x00000002ff037212 */ /* 0x000fe400078e33ff */
[----:B------:R-:W-:Y:S02]  /*2d80*/  SHF.L.W.U32.HI R20, R4, 0x2, R5 ;  /* 0x0000000204147819 */ /* 0x000fe40000010e05 */
[----:B------:R-:W-:Y:S02]  /*2d90*/  LOP3.LUT R4, RZ, R22, RZ, 0x33, !PT ;  /* 0x00000016ff047212 */ /* 0x000fe400078e33ff */
[----:B------:R-:W-:Y:S02]  /*2da0*/  IADD3.X R3, P0, PT, RZ, R3, RZ, P0, !PT ;  /* 0x00000003ff037210 */ /* 0x000fe4000071e4ff */
[----:B------:R-:W-:-:S02]  /*2db0*/  LOP3.LUT R21, RZ, R20, RZ, 0x33, !PT ;  /* 0x00000014ff157212 */ /* 0x000fc400078e33ff */
[----:B------:R-:W-:Y:S02]  /*2dc0*/  IADD3.X R19, P1, PT, RZ, R4, RZ, P0, !PT ;  /* 0x00000004ff137210 */ /* 0x000fe4000073e4ff */
[----:B------:R-:W-:-:S03]  /*2dd0*/  ISETP.GT.U32.AND P3, PT, R22, -0x1, PT ;  /* 0xffffffff1600780c */ /* 0x000fc60003f64070 */
[----:B------:R-:W-:Y:S01]  /*2de0*/  IMAD.X R21, RZ, RZ, R21, P1 ;  /* 0x000000ffff157224 */ /* 0x000fe200008e0615 */
[----:B------:R-:W-:-:S04]  /*2df0*/  ISETP.GT.AND.EX P0, PT, R20, -0x1, PT, P3 ;  /* 0xffffffff1400780c */ /* 0x000fc80003f04330 */
[----:B------:R-:W-:Y:S02]  /*2e00*/  SEL R21, R20, R21, P0 ;  /* 0x0000001514157207 */ /* 0x000fe40000000000 */
[----:B------:R-:W-:Y:S02]  /*2e10*/  SEL R22, R22, R19, P0 ;  /* 0x0000001316167207 */ /* 0x000fe40000000000 */
[----:B------:R-:W-:-:S04]  /*2e20*/  ISETP.NE.U32.AND P1, PT, R21, RZ, PT ;  /* 0x000000ff1500720c */ /* 0x000fc80003f25070 */
[----:B------:R-:W-:-:S06]  /*2e30*/  SEL R19, R22, R21, !P1 ;  /* 0x0000001516137207 */ /* 0x000fcc0004800000 */
[----:B------:R-:W0:Y:S02]  /*2e40*/  FLO.U32 R19, R19 ;  /* 0x0000001300137300 */ /* 0x000e2400000e0000 */
[C---:B0-----:R-:W-:Y:S02]  /*2e50*/  IADD3 R23, PT, PT, -R19.reuse, 0x1f, RZ ;  /* 0x0000001f13177810 */ /* 0x041fe40007ffe1ff */
[----:B------:R-:W-:-:S03]  /*2e60*/  IADD3 R4, PT, PT, -R19, 0x3f, RZ ;  /* 0x0000003f13047810 */ /* 0x000fc60007ffe1ff */
[----:B------:R-:W-:-:S05]  /*2e70*/  @P1 IMAD.MOV R4, RZ, RZ, R23 ;  /* 0x000000ffff041224 */ /* 0x000fca00078e0217 */
[----:B------:R-:W-:Y:S01]  /*2e80*/  ISETP.NE.AND P1, PT, R4, RZ, PT ;  /* 0x000000ff0400720c */ /* 0x000fe20003f25270 */
[----:B------:R-:W-:Y:S01]  /*2e90*/  @!P0 IMAD.MOV R18, RZ, RZ, -R18 ;  /* 0x000000ffff128224 */ /* 0x000fe200078e0a12 */
[----:B------:R-:W-:-:S11]  /*2ea0*/  SEL R23, R2, R3, P0 ;  /* 0x0000000302177207 */ /* 0x000fd60000000000 */
[----:B------:R-:W-:Y:S05]  /*2eb0*/  @!P1 BRA `(.L_x_44) ;  /* 0x0000000000289947 */ /* 0x000fea0003800000 */
[----:B------:R-:W-:Y:S02]  /*2ec0*/  LOP3.LUT R3, R4, 0x3f, RZ, 0xc0, !PT ;  /* 0x0000003f04037812 */ /* 0x000fe400078ec0ff */
[--C-:B------:R-:W-:Y:S02]  /*2ed0*/  SHF.R.U64 R19, R18, 0x1, R23.reuse ;  /* 0x0000000112137819 */ /* 0x100fe40000001217 */
[----:B------:R-:W-:Y:S02]  /*2ee0*/  SHF.R.U32.HI R23, RZ, 0x1, R23 ;  /* 0x00000001ff177819 */ /* 0x000fe40000011617 */
[----:B------:R-:W-:Y:S02]  /*2ef0*/  LOP3.LUT R2, R4, 0x3f, RZ, 0xc, !PT ;  /* 0x0000003f04027812 */ /* 0x000fe400078e0cff */
[CC--:B------:R-:W-:Y:S02]  /*2f00*/  SHF.L.U64.HI R21, R22.reuse, R3.reuse, R21 ;  /* 0x0000000316157219 */ /* 0x0c0fe40000010215 */
[----:B------:R-:W-:-:S02]  /*2f10*/  SHF.L.U32 R3, R22, R3, RZ ;  /* 0x0000000316037219 */ /* 0x000fc400000006ff */
[-CC-:B------:R-:W-:Y:S02]  /*2f20*/  SHF.R.U64 R22, R19, R2.reuse, R23.reuse ;  /* 0x0000000213167219 */ /* 0x180fe40000001217 */
[----:B------:R-:W-:Y:S02]  /*2f30*/  SHF.R.U32.HI R2, RZ, R2, R23 ;  /* 0x00000002ff027219 */ /* 0x000fe40000011617 */
[----:B------:R-:W-:Y:S02]  /*2f40*/  LOP3.LUT R22, R3, R22, RZ, 0xfc, !PT ;  /* 0x0000001603167212 */ /* 0x000fe400078efcff */
[----:B------:R-:W-:-:S07]  /*2f50*/  LOP3.LUT R21, R21, R2, RZ, 0xfc, !PT ;  /* 0x0000000215157212 */ /* 0x000fce00078efcff */
.L_x_44:
[----:B------:R-:W-:Y:S05]  /*2f60*/  BSYNC.RECONVERGENT B5 ;  /* 0x0000000000057941 */ /* 0x000fea0003800200 */
.L_x_43:
[----:B------:R-:W-:Y:S01]  /*2f70*/  IMAD.WIDE.U32 R18, R22, 0x2168c235, RZ ;  /* 0x2168c23516127825 */ /* 0x000fe200078e00ff */
[----:B------:R-:W-:-:S03]  /*2f80*/  SHF.R.U32.HI R5, RZ, 0x1e, R5 ;  /* 0x0000001eff057819 */ /* 0x000fc60000011605 */
[----:B------:R-:W-:Y:S01]  /*2f90*/  IMAD.MOV.U32 R3, RZ, RZ, RZ ;  /* 0x000000ffff037224 */ /* 0x000fe200078e00ff */
[----:B------:R-:W-:Y:S01]  /*2fa0*/  MOV R2, R19 ;  /* 0x0000001300027202 */ /* 0x000fe20000000f00 */
[----:B------:R-:W-:Y:S01]  /*2fb0*/  IMAD.HI.U32 R19, R21, -0x36f0255e, RZ ;  /* 0xc90fdaa215137827 */ /* 0x000fe200078e00ff */
[----:B------:R-:W-:Y:S02]  /*2fc0*/  IADD3 RZ, P1, PT, R18, R18, RZ ;  /* 0x0000001212ff7210 */ /* 0x000fe40007f3e0ff */
[----:B------:R-:W-:Y:S01]  /*2fd0*/  LEA.HI R20, R20, R5, RZ, 0x1 ;  /* 0x0000000514147211 */ /* 0x000fe200078f08ff */
[----:B------:R-:W-:-:S04]  /*2fe0*/  IMAD.WIDE.U32 R2, R22, -0x36f0255e, R2 ;  /* 0xc90fdaa216027825 */ /* 0x000fc800078e0002 */
[----:B------:R-:W-:-:S04]  /*2ff0*/  IMAD.WIDE.U32 R2, P3, R21, 0x2168c235, R2 ;  /* 0x2168c23515027825 */ /* 0x000fc80007860002 */
[----:B------:R-:W-:Y:S01]  /*3000*/  IMAD R21, R21, -0x36f0255e, RZ ;  /* 0xc90fdaa215157824 */ /* 0x000fe200078e02ff */
[----:B------:R-:W-:Y:S01]  /*3010*/  IADD3.X RZ, P1, PT, R2, R2, RZ, P1, !PT ;  /* 0x0000000202ff7210 */ /* 0x000fe20000f3e4ff */
[----:B------:R-:W-:-:S03]  /*3020*/  IMAD.X R18, RZ, RZ, R19, P3 ;  /* 0x000000ffff127224 */ /* 0x000fc600018e0613 */
[----:B------:R-:W-:-:S04]  /*3030*/  IADD3 R3, P3, PT, R21, R3, RZ ;  /* 0x0000000315037210 */ /* 0x000fc80007f7e0ff */
[C---:B------:R-:W-:Y:S01]  /*3040*/  ISETP.GT.U32.AND P4, PT, R3.reuse, RZ, PT ;  /* 0x000000ff0300720c */ /* 0x040fe20003f84070 */
[----:B------:R-:W-:Y:S01]  /*3050*/  IMAD.X R18, RZ, RZ, R18, P3 ;  /* 0x000000ffff127224 */ /* 0x000fe200018e0612 */
[----:B------:R-:W-:-:S04]  /*3060*/  IADD3.X R2, P3, PT, R3, R3, RZ, P1, !PT ;  /* 0x0000000303027210 */ /* 0x000fc80000f7e4ff */
[C---:B------:R-:W-:Y:S01]  /*3070*/  ISETP.GT.AND.EX P1, PT, R18.reuse, RZ, PT, P4 ;  /* 0x000000ff1200720c */ /* 0x040fe20003f24340 */
[----:B------:R-:W-:-:S03]  /*3080*/  IMAD.X R19, R18, 0x1, R18, P3 ;  /* 0x0000000112137824 */ /* 0x000fc600018e0612 */
[----:B------:R-:W-:Y:S02]  /*3090*/  SEL R2, R2, R3, P1 ;  /* 0x0000000302027207 */ /* 0x000fe40000800000 */
[----:B------:R-:W-:Y:S02]  /*30a0*/  SEL R18, R19, R18, P1 ;  /* 0x0000001213127207 */ /* 0x000fe40000800000 */
[----:B------:R-:W-:Y:S02]  /*30b0*/  IADD3 R21, P3, PT, R2, 0x1, RZ ;  /* 0x0000000102157810 */ /* 0x000fe40007f7e0ff */
[----:B------:R-:W-:Y:S02]  /*30c0*/  SEL R3, RZ, 0xffffffff, !P1 ;  /* 0xffffffffff037807 */ /* 0x000fe40004800000 */
[----:B------:R-:W-:Y:S01]  /*30d0*/  LOP3.LUT P1, R2, R16, 0x80000000, RZ, 0xc0, !PT ;  /* 0x8000000010027812 */ /* 0x000fe2000782c0ff */
[----:B------:R-:W-:Y:S02]  /*30e0*/  IMAD.X R18, RZ, RZ, R18, P3 ;  /* 0x000000ffff127224 */ /* 0x000fe400018e0612 */
[----:B------:R-:W-:Y:S01]  /*30f0*/  IMAD.IADD R3, R3, 0x1, -R4 ;  /* 0x0000000103037824 */ /* 0x000fe200078e0a04 */
[----:B------:R-:W-:-:S02]  /*3100*/  @!P0 LOP3.LUT R2, R2, 0x80000000, RZ, 0x3c, !PT ;  /* 0x8000000002028812 */ /* 0x000fc400078e3cff */
[----:B------:R-:W-:Y:S02]  /*3110*/  SHF.R.U64 R21, R21, 0xa, R18 ;  /* 0x0000000a15157819 */ /* 0x000fe40000001212 */
[----:B------:R-:W-:Y:S02]  /*3120*/  SHF.L.U32 R3, R3, 0x14, RZ ;  /* 0x0000001403037819 */ /* 0x000fe400000006ff */
[----:B------:R-:W-:-:S03]  /*3130*/  IADD3 R21, P3, PT, R21, 0x1, RZ ;  /* 0x0000000115157810 */ /* 0x000fc60007f7e0ff */
[----:B------:R-:W-:Y:S01]  /*3140*/  @P1 IMAD.MOV R20, RZ, RZ, -R20 ;  /* 0x000000ffff141224 */ /* 0x000fe200078e0a14 */
[----:B------:R-:W-:-:S04]  /*3150*/  LEA.HI.X R18, R18, RZ, RZ, 0x16, P3 ;  /* 0x000000ff12127211 */ /* 0x000fc800018fb4ff */
[--C-:B------:R-:W-:Y:S02]  /*3160*/  SHF.R.U64 R21, R21, 0x1, R18.reuse ;  /* 0x0000000115157819 */ /* 0x100fe40000001212 */
[----:B------:R-:W-:Y:S02]  /*3170*/  SHF.R.U32.HI R4, RZ, 0x1, R18 ;  /* 0x00000001ff047819 */ /* 0x000fe40000011612 */
[----:B------:R-:W-:-:S04]  /*3180*/  IADD3 R21, P3, P4, RZ, RZ, R21 ;  /* 0x000000ffff157210 */ /* 0x000fc80007c7e015 */
[----:B------:R-:W-:-:S04]  /*3190*/  IADD3.X R3, PT, PT, R3, 0x3fe00000, R4, P3, P4 ;  /* 0x3fe0000003037810 */ /* 0x000fc80001fe8404 */
[----:B------:R-:W-:-:S07]  /*31a0*/  LOP3.LUT R16, R3, R2, RZ, 0xfc, !PT ;  /* 0x0000000203107212 */ /* 0x000fce00078efcff */
.L_x_38:
[----:B------:R-:W-:Y:S02]  /*31b0*/  IMAD.MOV.U32 R4, RZ, RZ, R17 ;  /* 0x000000ffff047224 */ /* 0x000fe400078e0011 */
[----:B------:R-:W-:Y:S02]  /*31c0*/  IMAD.MOV.U32 R5, RZ, RZ, 0x0 ;  /* 0x00000000ff057424 */ /* 0x000fe400078e00ff */
[----:B------:R-:W-:Y:S02]  /*31d0*/  IMAD.MOV.U32 R2, RZ, RZ, R21 ;  /* 0x000000ffff027224 */ /* 0x000fe400078e0015 */
[----:B------:R-:W-:Y:S01]  /*31e0*/  IMAD.MOV.U32 R3, RZ, RZ, R16 ;  /* 0x000000ffff037224 */ /* 0x000fe200078e0010 */
[----:B------:R-:W-:Y:S06]  /*31f0*/  RET.REL.NODEC R4 `(_Z10wos_kernelPKdS0_PKjPdidy) ;  /* 0xffffffcc04807950 */ /* 0x000fec0003c3ffff */
.L_x_45:
[----:B------:R-:W-:-:S00]  /*3200*/  BRA `(.L_x_45) ;  /* 0xfffffffc00fc7947 */ /* 0x000fc0000383ffff */
[----:B------:R-:W-:-:S00]  /*3210*/  NOP ;  /* 0x0000000000007918 */ /* 0x000fc00000000000 */
        /* <DEDUP_REMOVED lines=14> */
.L_x_48:


//--------------------- .nv.global.init           --------------------------
	.section	.nv.global.init,"aw",@progbits
	.align	16
.nv.global.init:
	.type		__cudart_sin_cos_coeffs,@object
	.size		__cudart_sin_cos_coeffs,(__cudart_i2opi_d - __cudart_sin_cos_coeffs)
__cudart_sin_cos_coeffs:
        /*0000*/ 	.byte	0x46, 0xd2, 0xb0, 0x2c, 0xf1, 0xe5, 0x5a, 0xbe, 0x92, 0xe3, 0xac, 0x69, 0xe3, 0x1d, 0xc7, 0x3e
        /*0010*/ 	.byte	0xa1, 0x62, 0xdb, 0x19, 0xa0, 0x01, 0x2a, 0xbf, 0x18, 0x08, 0x11, 0x11, 0x11, 0x11, 0x81, 0x3f
        /*0020*/ 	.byte	0x54, 0x55, 0x55, 0x55, 0x55, 0x55, 0xc5, 0xbf, 0x00, 0x00, 0x00, 0x00, 0x00, 0x00, 0x00, 0x00
        /*0030*/ 	.byte	0x00, 0x00, 0x00, 0x00, 0x00, 0x00, 0x00, 0x00, 0x64, 0x81, 0xfd, 0x20, 0x83, 0xff, 0xa8, 0xbd
        /*0040*/ 	.byte	0x28, 0x85, 0xef, 0xc1, 0xa7, 0xee, 0x21, 0x3e, 0xd9, 0xe6, 0x06, 0x8e, 0x4f, 0x7e, 0x92, 0xbe
        /*0050*/ 	.byte	0xe9, 0xbc, 0xdd, 0x19, 0xa0, 0x01, 0xfa, 0x3e, 0x47, 0x5d, 0xc1, 0x16, 0x6c, 0xc1, 0x56, 0xbf
        /*0060*/ 	.byte	0x51, 0x55, 0x55, 0x55, 0x55, 0x55, 0xa5, 0x3f, 0x00, 0x00, 0x00, 0x00, 0x00, 0x00, 0xe0, 0xbf
        /*0070*/ 	.byte	0x00, 0x00, 0x00, 0x00, 0x00, 0x00, 0xf0, 0x3f, 0x00, 0x00, 0x00, 0x00, 0x00, 0x00, 0x00, 0x00
	.type		__cudart_i2opi_d,@object
	.size		__cudart_i2opi_d,(mrg32k3aM1SubSeq - __cudart_i2opi_d)
__cudart_i2opi_d:
        /* <DEDUP_REMOVED lines=9> */
	.type		mrg32k3aM1SubSeq,@object
	.size		mrg32k3aM1SubSeq,(mrg32k3aM2SubSeq - mrg32k3aM1SubSeq)
mrg32k3aM1SubSeq:
        /* <DEDUP_REMOVED lines=126> */
	.type		mrg32k3aM2SubSeq,@object
	.size		mrg32k3aM2SubSeq,(mrg32k3aM1 - mrg32k3aM2SubSeq)
mrg32k3aM2SubSeq:
        /* <DEDUP_REMOVED lines=126> */
	.type		mrg32k3aM1,@object
	.size		mrg32k3aM1,(mrg32k3aM1Seq - mrg32k3aM1)
mrg32k3aM1:
        /* <DEDUP_REMOVED lines=144> */
	.type		mrg32k3aM1Seq,@object
	.size		mrg32k3aM1Seq,(mrg32k3aM2 - mrg32k3aM1Seq)
mrg32k3aM1Seq:
        /* <DEDUP_REMOVED lines=144> */
	.type		mrg32k3aM2,@object
	.size		mrg32k3aM2,(mrg32k3aM2Seq - mrg32k3aM2)
mrg32k3aM2:
        /* <DEDUP_REMOVED lines=144> */
	.type		mrg32k3aM2Seq,@object
	.size		mrg32k3aM2Seq,(precalc_xorwow_matrix - mrg32k3aM2Seq)
mrg32k3aM2Seq:
        /* <DEDUP_REMOVED lines=144> */
	.type		precalc_xorwow_matrix,@object
	.size		precalc_xorwow_matrix,(precalc_xorwow_offset_matrix - precalc_xorwow_matrix)
precalc_xorwow_matrix:
        /* <DEDUP_REMOVED lines=6400> */
	.type		precalc_xorwow_offset_matrix,@object
	.size		precalc_xorwow_offset_matrix,(.L_1 - precalc_xorwow_offset_matrix)
precalc_xorwow_offset_matrix:
        /* <DEDUP_REMOVED lines=6400> */
.L_1:


//--------------------- .nv.shared.reserved.0     --------------------------
	.section	.nv.shared.reserved.0,"aw",@nobits
	.weak		__nv_reservedSMEM_offset_0_alias
	.size		__nv_reservedSMEM_offset_0_alias, 0, 64
	.other		__nv_reservedSMEM_offset_0_alias,@"STO_CUDA_RESERVED_SHARED STV_DEFAULT"
__nv_reservedSMEM_offset_0_alias:
	.zero		0
	.zero		64


//--------------------- .nv.constant0._Z10wos_kernelPKdS0_PKjPdidy --------------------------
	.section	.nv.constant0._Z10wos_kernelPKdS0_PKjPdidy,"a",@progbits
	.sectionflags	@""
	.align	4
.nv.constant0._Z10wos_kernelPKdS0_PKjPdidy:
	.zero		952


//--------------------- SYMBOLS --------------------------

	.type		.nv.reservedSmem.offset0,@object
	.size		.nv.reservedSmem.offset0,0x4
